	.target	sm_100a

	.elftype	@"ET_EXEC"


//--------------------- .note.nv.tkinfo           --------------------------
	.section	.note.nv.tkinfo,"",@"SHT_NOTE"
	.sectionflags	@"SHF_NOTE_NV_TKINFO"
	.tkinfo
        /*0018*/ 	.word	0x00000002
        /*0030*/ 	.string	""
        /*0030*/ 	.string	"ptxas"
        /*0030*/ 	.string	"Cuda compilation tools, release 13.0, V13.0.88"
        /*0030*/ 	.string	"Build cuda_13.0.r13.0/compiler.36424714_0"
        /*0030*/ 	.string	"-arch sm_100a -m 64 "



//--------------------- .note.nv.cuinfo           --------------------------
	.section	.note.nv.cuinfo,"",@"SHT_NOTE"
	.sectionflags	@"SHF_NOTE_NV_CUINFO"
        /*0018*/ 	.short	0x0002
        /*001a*/ 	.short	0x0064
        /*001c*/ 	.short	0x0082
	.zero		2


//--------------------- .nv.info                  --------------------------
	.section	.nv.info,"",@"SHT_CUDA_INFO"
	.align	4


	//----- nvinfo : EIATTR_REGCOUNT
	.align		4
        /*0000*/ 	.byte	0x04, 0x2f
        /*0002*/ 	.short	(.L_19 - .L_18)
	.align		4
.L_18:
        /*0004*/ 	.word	index@(_ZN7cutlass13device_kernelINS_4gemm6kernel13GemmUniversalIN4cute5tupleIJiiiiEEENS1_10collective13CollectiveMmaINS1_35MainloopSm100TmaUmmaWarpSpecializedILi8ELi2ELi4ENS5_IJNS4_1CILi2EEESB_NSA_ILi1EEEEEEEENS5_IJNSA_ILi64EEENSA_ILi128EEESF_EEENS_6half_tENS5_IJlSC_lEEESI_SJ_NS4_8TiledMMAINS4_8MMA_AtomIJNS4_20SM100_MMA_F16BF16_SSISI_SI_fLi64ELi128ELNS4_4UMMA5MajorE0ELSO_0ELNSN_7ScaleInE0ELSP_0EEEEEENS4_6LayoutINS5_IJSC_SC_SC_EEENS5_IJNSA_ILi0EEESU_SU_EEEEENS5_IJNS4_10UnderscoreESX_SX_EEEEENS4_23SM90_TMA_LOAD_MULTICASTENS4_14ComposedLayoutINS4_7SwizzleILi3ELi4ELi3EEENS4_18smem_ptr_flag_bitsILi16EEENSS_INS5_IJNSA_ILi8EEESF_EEENS5_IJSF_SC_EEEEEEEvNS4_8identityES10_S1A_vS1B_EENS_8epilogue10collective18CollectiveEpilogueINS1D_23Sm100TmaWarpSpecializedILi4ELi2ELi16ELb1ELb0EEEJSH_NS5_IJNSS_ISF_SC_EENSS_INSA_ILi32EEESC_EEEEESI_SJ_SI_SJ_NS1D_6fusion15FusionCallbacksIS1H_NS1M_17LinearCombinationISI_fSI_fLNS_15FloatRoundStyleE2EEESH_S1L_JEEENS4_5SM1004TMEM4LOAD26SM100_TMEM_LOAD_16dp256b4xENS4_13SM90_TMA_LOADENS11_INS12_ILi2ELi4ELi3EEES15_NSS_INS5_IJS16_S1J_EEENS5_IJS1J_SC_EEEEEEENS4_17SM75_U32x4_LDSM_NENS4_14SM90_TMA_STOREES21_NS4_17SM90_U32x4_STSM_NENS4_39AutoVectorizingCopyWithAssumedAlignmentILi128EEEEEEvvEEEEvNT_6ParamsE)
        /*0008*/ 	.word	0x00000044


	//----- nvinfo : EIATTR_FRAME_SIZE
	.align		4
.L_19:
        /*000c*/ 	.byte	0x04, 0x11
        /*000e*/ 	.short	(.L_21 - .L_20)
	.align		4
.L_20:
        /*0010*/ 	.word	index@($__internal_2_$__cuda_sm10x_tcgen05_guardrail_trap_unallocated_columns_being_dealloced)
        /*0014*/ 	.word	0x00000000


	//----- nvinfo : EIATTR_FRAME_SIZE
	.align		4
.L_21:
        /*0018*/ 	.byte	0x04, 0x11
        /*001a*/ 	.short	(.L_23 - .L_22)
	.align		4
.L_22:
        /*001c*/ 	.word	index@($__internal_1_$__cuda_sm10x_tcgen05_guardrail_trap_phase_invalid_during_alloc)
        /*0020*/ 	.word	0x00000000


	//----- nvinfo : EIATTR_FRAME_SIZE
	.align		4
.L_23:
        /*0024*/ 	.byte	0x04, 0x11
        /*0026*/ 	.short	(.L_25 - .L_24)
	.align		4
.L_24:
        /*0028*/ 	.word	index@($__internal_0_$__cuda_sm10x_tcgen05_guardrail_trap_col_being_dealloced_not_returned_by_alloc)
        /*002c*/ 	.word	0x00000000


	//----- nvinfo : EIATTR_FRAME_SIZE
	.align		4
.L_25:
        /*0030*/ 	.byte	0x04, 0x11
        /*0032*/ 	.short	(.L_27 - .L_26)
	.align		4
.L_26:
        /*0034*/ 	.word	index@(_ZN7cutlass13device_kernelINS_4gemm6kernel13GemmUniversalIN4cute5tupleIJiiiiEEENS1_10collective13CollectiveMmaINS1_35MainloopSm100TmaUmmaWarpSpecializedILi8ELi2ELi4ENS5_IJNS4_1CILi2EEESB_NSA_ILi1EEEEEEEENS5_IJNSA_ILi64EEENSA_ILi128EEESF_EEENS_6half_tENS5_IJlSC_lEEESI_SJ_NS4_8TiledMMAINS4_8MMA_AtomIJNS4_20SM100_MMA_F16BF16_SSISI_SI_fLi64ELi128ELNS4_4UMMA5MajorE0ELSO_0ELNSN_7ScaleInE0ELSP_0EEEEEENS4_6LayoutINS5_IJSC_SC_SC_EEENS5_IJNSA_ILi0EEESU_SU_EEEEENS5_IJNS4_10UnderscoreESX_SX_EEEEENS4_23SM90_TMA_LOAD_MULTICASTENS4_14ComposedLayoutINS4_7SwizzleILi3ELi4ELi3EEENS4_18smem_ptr_flag_bitsILi16EEENSS_INS5_IJNSA_ILi8EEESF_EEENS5_IJSF_SC_EEEEEEEvNS4_8identityES10_S1A_vS1B_EENS_8epilogue10collective18CollectiveEpilogueINS1D_23Sm100TmaWarpSpecializedILi4ELi2ELi16ELb1ELb0EEEJSH_NS5_IJNSS_ISF_SC_EENSS_INSA_ILi32EEESC_EEEEESI_SJ_SI_SJ_NS1D_6fusion15FusionCallbacksIS1H_NS1M_17LinearCombinationISI_fSI_fLNS_15FloatRoundStyleE2EEESH_S1L_JEEENS4_5SM1004TMEM4LOAD26SM100_TMEM_LOAD_16dp256b4xENS4_13SM90_TMA_LOADENS11_INS12_ILi2ELi4ELi3EEES15_NSS_INS5_IJS16_S1J_EEENS5_IJS1J_SC_EEEEEEENS4_17SM75_U32x4_LDSM_NENS4_14SM90_TMA_STOREES21_NS4_17SM90_U32x4_STSM_NENS4_39AutoVectorizingCopyWithAssumedAlignmentILi128EEEEEEvvEEEEvNT_6ParamsE)
        /*0038*/ 	.word	0x00000000


	//----- nvinfo : EIATTR_MIN_STACK_SIZE
	.align		4
.L_27:
        /*003c*/ 	.byte	0x04, 0x12
        /*003e*/ 	.short	(.L_29 - .L_28)
	.align		4
.L_28:
        /*0040*/ 	.word	index@(_ZN7cutlass13device_kernelINS_4gemm6kernel13GemmUniversalIN4cute5tupleIJiiiiEEENS1_10collective13CollectiveMmaINS1_35MainloopSm100TmaUmmaWarpSpecializedILi8ELi2ELi4ENS5_IJNS4_1CILi2EEESB_NSA_ILi1EEEEEEEENS5_IJNSA_ILi64EEENSA_ILi128EEESF_EEENS_6half_tENS5_IJlSC_lEEESI_SJ_NS4_8TiledMMAINS4_8MMA_AtomIJNS4_20SM100_MMA_F16BF16_SSISI_SI_fLi64ELi128ELNS4_4UMMA5MajorE0ELSO_0ELNSN_7ScaleInE0ELSP_0EEEEEENS4_6LayoutINS5_IJSC_SC_SC_EEENS5_IJNSA_ILi0EEESU_SU_EEEEENS5_IJNS4_10UnderscoreESX_SX_EEEEENS4_23SM90_TMA_LOAD_MULTICASTENS4_14ComposedLayoutINS4_7SwizzleILi3ELi4ELi3EEENS4_18smem_ptr_flag_bitsILi16EEENSS_INS5_IJNSA_ILi8EEESF_EEENS5_IJSF_SC_EEEEEEEvNS4_8identityES10_S1A_vS1B_EENS_8epilogue10collective18CollectiveEpilogueINS1D_23Sm100TmaWarpSpecializedILi4ELi2ELi16ELb1ELb0EEEJSH_NS5_IJNSS_ISF_SC_EENSS_INSA_ILi32EEESC_EEEEESI_SJ_SI_SJ_NS1D_6fusion15FusionCallbacksIS1H_NS1M_17LinearCombinationISI_fSI_fLNS_15FloatRoundStyleE2EEESH_S1L_JEEENS4_5SM1004TMEM4LOAD26SM100_TMEM_LOAD_16dp256b4xENS4_13SM90_TMA_LOADENS11_INS12_ILi2ELi4ELi3EEES15_NSS_INS5_IJS16_S1J_EEENS5_IJS1J_SC_EEEEEEENS4_17SM75_U32x4_LDSM_NENS4_14SM90_TMA_STOREES21_NS4_17SM90_U32x4_STSM_NENS4_39AutoVectorizingCopyWithAssumedAlignmentILi128EEEEEEvvEEEEvNT_6ParamsE)
        /*0044*/ 	.word	0x00000000
.L_29:


//--------------------- .nv.compat                --------------------------
	.section	.nv.compat,"",@"SHT_CUDA_COMPAT_INFO"
	.align	4
        /*0000*/ 	.byte	0x02, 0x09, 0x01, 0x00, 0x02, 0x02, 0x02, 0x00, 0x02, 0x05, 0x05, 0x00, 0x03, 0x07, 0x01, 0x01
        /*0010*/ 	.byte	0x02, 0x03, 0x01, 0x00, 0x02, 0x06, 0x01, 0x00, 0x04, 0x0b, 0x08, 0x00, 0x09, 0x00, 0x00, 0x00
        /*0020*/ 	.byte	0x00, 0x00, 0x00, 0x00


//--------------------- .nv.info._ZN7cutlass13device_kernelINS_4gemm6kernel13GemmUniversalIN4cute5tupleIJiiiiEEENS1_10collective13CollectiveMmaINS1_35MainloopSm100TmaUmmaWarpSpecializedILi8ELi2ELi4ENS5_IJNS4_1CILi2EEESB_NSA_ILi1EEEEEEEENS5_IJNSA_ILi64EEENSA_ILi128EEESF_EEENS_6half_tENS5_IJlSC_lEEESI_SJ_NS4_8TiledMMAINS4_8MMA_AtomIJNS4_20SM100_MMA_F16BF16_SSISI_SI_fLi64ELi128ELNS4_4UMMA5MajorE0ELSO_0ELNSN_7ScaleInE0ELSP_0EEEEEENS4_6LayoutINS5_IJSC_SC_SC_EEENS5_IJNSA_ILi0EEESU_SU_EEEEENS5_IJNS4_10UnderscoreESX_SX_EEEEENS4_23SM90_TMA_LOAD_MULTICASTENS4_14ComposedLayoutINS4_7SwizzleILi3ELi4ELi3EEENS4_18smem_ptr_flag_bitsILi16EEENSS_INS5_IJNSA_ILi8EEESF_EEENS5_IJSF_SC_EEEEEEEvNS4_8identityES10_S1A_vS1B_EENS_8epilogue10collective18CollectiveEpilogueINS1D_23Sm100TmaWarpSpecializedILi4ELi2ELi16ELb1ELb0EEEJSH_NS5_IJNSS_ISF_SC_EENSS_INSA_ILi32EEESC_EEEEESI_SJ_SI_SJ_NS1D_6fusion15FusionCallbacksIS1H_NS1M_17LinearCombinationISI_fSI_fLNS_15FloatRoundStyleE2EEESH_S1L_JEEENS4_5SM1004TMEM4LOAD26SM100_TMEM_LOAD_16dp256b4xENS4_13SM90_TMA_LOADENS11_INS12_ILi2ELi4ELi3EEES15_NSS_INS5_IJS16_S1J_EEENS5_IJS1J_SC_EEEEEEENS4_17SM75_U32x4_LDSM_NENS4_14SM90_TMA_STOREES21_NS4_17SM90_U32x4_STSM_NENS4_39AutoVectorizingCopyWithAssumedAlignmentILi128EEEEEEvvEEEEvNT_6ParamsE --------------------------
	.section	.nv.info._ZN7cutlass13device_kernelINS_4gemm6kernel13GemmUniversalIN4cute5tupleIJiiiiEEENS1_10collective13CollectiveMmaINS1_35MainloopSm100TmaUmmaWarpSpecializedILi8ELi2ELi4ENS5_IJNS4_1CILi2EEESB_NSA_ILi1EEEEEEEENS5_IJNSA_ILi64EEENSA_ILi128EEESF_EEENS_6half_tENS5_IJlSC_lEEESI_SJ_NS4_8TiledMMAINS4_8MMA_AtomIJNS4_20SM100_MMA_F16BF16_SSISI_SI_fLi64ELi128ELNS4_4UMMA5MajorE0ELSO_0ELNSN_7ScaleInE0ELSP_0EEEEEENS4_6LayoutINS5_IJSC_SC_SC_EEENS5_IJNSA_ILi0EEESU_SU_EEEEENS5_IJNS4_10UnderscoreESX_SX_EEEEENS4_23SM90_TMA_LOAD_MULTICASTENS4_14ComposedLayoutINS4_7SwizzleILi3ELi4ELi3EEENS4_18smem_ptr_flag_bitsILi16EEENSS_INS5_IJNSA_ILi8EEESF_EEENS5_IJSF_SC_EEEEEEEvNS4_8identityES10_S1A_vS1B_EENS_8epilogue10collective18CollectiveEpilogueINS1D_23Sm100TmaWarpSpecializedILi4ELi2ELi16ELb1ELb0EEEJSH_NS5_IJNSS_ISF_SC_EENSS_INSA_ILi32EEESC_EEEEESI_SJ_SI_SJ_NS1D_6fusion15FusionCallbacksIS1H_NS1M_17LinearCombinationISI_fSI_fLNS_15FloatRoundStyleE2EEESH_S1L_JEEENS4_5SM1004TMEM4LOAD26SM100_TMEM_LOAD_16dp256b4xENS4_13SM90_TMA_LOADENS11_INS12_ILi2ELi4ELi3EEES15_NSS_INS5_IJS16_S1J_EEENS5_IJS1J_SC_EEEEEEENS4_17SM75_U32x4_LDSM_NENS4_14SM90_TMA_STOREES21_NS4_17SM90_U32x4_STSM_NENS4_39AutoVectorizingCopyWithAssumedAlignmentILi128EEEEEEvvEEEEvNT_6ParamsE,"",@"SHT_CUDA_INFO"
	.sectionflags	@""
	.align	4


	//----- nvinfo : EIATTR_CUDA_API_VERSION
	.align		4
        /*0000*/ 	.byte	0x04, 0x37
        /*0002*/ 	.short	(.L_31 - .L_30)
.L_30:
        /*0004*/ 	.word	0x00000082


	//----- nvinfo : EIATTR_KPARAM_INFO
	.align		4
.L_31:
        /*0008*/ 	.byte	0x04, 0x17
        /*000a*/ 	.short	(.L_33 - .L_32)
.L_32:
        /*000c*/ 	.word	0x00000000
        /*0010*/ 	.short	0x0000
        /*0012*/ 	.short	0x0000
        /*0014*/ 	.byte	0x00, 0xf0, 0x01, 0x20


	//----- nvinfo : EIATTR_AT_ENTRY_FRAGMENTS
	.align		4
.L_33:
        /*0018*/ 	.byte	0x04, 0x4f
        /*001a*/ 	.short	(.L_35 - .L_34)


	//   ....[0]....
.L_34:
        /*001c*/ 	.word	0x00000006


	//----- nvinfo : EIATTR_RESERVED_SMEM_USED
	.align		4
.L_35:
        /*0020*/ 	.byte	0x01, 0x41
	.zero		2


	//----- nvinfo : EIATTR_SPARSE_MMA_MASK
	.align		4
        /*0024*/ 	.byte	0x03, 0x50
        /*0026*/ 	.short	0x0000


	//----- nvinfo : EIATTR_TCGEN05_1CTA_USED
	.align		4
        /*0028*/ 	.byte	0x01, 0x51
	.zero		2


	//----- nvinfo : EIATTR_MAXREG_COUNT
	.align		4
        /*002c*/ 	.byte	0x03, 0x1b
        /*002e*/ 	.short	0x00ff


	//----- nvinfo : EIATTR_NUM_BARRIERS
	.align		4
        /*0030*/ 	.byte	0x02, 0x4c
        /*0032*/ 	.byte	0x07
	.zero		1


	//----- nvinfo : EIATTR_EXTERNS
	.align		4
        /*0034*/ 	.byte	0x04, 0x0f
        /*0036*/ 	.short	(.L_37 - .L_36)


	//   ....[0]....
	.align		4
.L_36:
        /*0038*/ 	.word	index@(__assertfail)


	//----- nvinfo : EIATTR_MERCURY_ISA_VERSION
	.align		4
.L_37:
        /*003c*/ 	.byte	0x03, 0x5f
        /*003e*/ 	.short	0x0101


	//----- nvinfo : EIATTR_INT_WARP_WIDE_INSTR_OFFSETS
	.align		4
        /*0040*/ 	.byte	0x04, 0x31
        /*0042*/ 	.short	(.L_39 - .L_38)


	//   ....[0]....
.L_38:
        /*0044*/ 	.word	0x000041c0


	//   ....[1]....
        /*0048*/ 	.word	0x000041f0


	//   ....[2]....
        /*004c*/ 	.word	0x00004210


	//   ....[3]....
        /*0050*/ 	.word	0x00004d90


	//   ....[4]....
        /*0054*/ 	.word	0x00004e00


	//   ....[5]....
        /*0058*/ 	.word	0x00004ed0


	//   ....[6]....
        /*005c*/ 	.word	0x00004f50


	//   ....[7]....
        /*0060*/ 	.word	0x00005040


	//   ....[8]....
        /*0064*/ 	.word	0x000050c0


	//   ....[9]....
        /*0068*/ 	.word	0x000051a0


	//   ....[10]....
        /*006c*/ 	.word	0x00005250


	//----- nvinfo : EIATTR_COOP_GROUP_MASK_REGIDS
	.align		4
.L_39:
        /*0070*/ 	.byte	0x04, 0x29
        /*0072*/ 	.short	(.L_41 - .L_40)


	//   ....[0]....
.L_40:
        /*0074*/ 	.word	0xffffffff


	//   ....[1]....
        /*0078*/ 	.word	0xffffffff


	//   ....[2]....
        /*007c*/ 	.word	0xffffffff


	//   ....[3]....
        /*0080*/ 	.word	0xffffffff


	//   ....[4]....
        /*0084*/ 	.word	0xffffffff


	//   ....[5]....
        /*0088*/ 	.word	0xffffffff


	//   ....[6]....
        /*008c*/ 	.word	0xffffffff


	//   ....[7]....
        /*0090*/ 	.word	0xffffffff


	//   ....[8]....
        /*0094*/ 	.word	0xffffffff


	//   ....[9]....
        /*0098*/ 	.word	0xffffffff


	//   ....[10]....
        /*009c*/ 	.word	0xffffffff


	//   ....[11]....
        /*00a0*/ 	.word	0xffffffff


	//   ....[12]....
        /*00a4*/ 	.word	0xffffffff


	//   ....[13]....
        /*00a8*/ 	.word	0xffffffff


	//----- nvinfo : EIATTR_COOP_GROUP_INSTR_OFFSETS
	.align		4
.L_41:
        /*00ac*/ 	.byte	0x04, 0x28
        /*00ae*/ 	.short	(.L_43 - .L_42)


	//   ....[0]....
.L_42:
        /*00b0*/ 	.word	0x00000080


	//   ....[1]....
        /*00b4*/ 	.word	0x000004f0


	//   ....[2]....
        /*00b8*/ 	.word	0x00000750


	//   ....[3]....
        /*00bc*/ 	.word	0x000008f0


	//   ....[4]....
        /*00c0*/ 	.word	0x000009f0


	//   ....[5]....
        /*00c4*/ 	.word	0x00000b60


	//   ....[6]....
        /*00c8*/ 	.word	0x00000d00


	//   ....[7]....
        /*00cc*/ 	.word	0x00000eb0


	//   ....[8]....
        /*00d0*/ 	.word	0x00002280


	//   ....[9]....
        /*00d4*/ 	.word	0x000033b0


	//   ....[10]....
        /*00d8*/ 	.word	0x000035c0


	//   ....[11]....
        /*00dc*/ 	.word	0x000035f0


	//   ....[12]....
        /*00e0*/ 	.word	0x000040a0


	//   ....[13]....
        /*00e4*/ 	.word	0x000042d0


	//----- nvinfo : EIATTR_VRC_CTA_INIT_COUNT
	.align		4
.L_43:
        /*00e8*/ 	.byte	0x02, 0x4a
        /*00ea*/ 	.byte	0x80
	.zero		1


	//----- nvinfo : EIATTR_SYSCALL_OFFSETS
	.align		4
        /*00ec*/ 	.byte	0x04, 0x46
        /*00ee*/ 	.short	(.L_45 - .L_44)


	//   ....[0]....
.L_44:
        /*00f0*/ 	.word	0x00005ee0


	//   ....[1]....
        /*00f4*/ 	.word	0x00005fd0


	//   ....[2]....
        /*00f8*/ 	.word	0x00006760


	//   ....[3]....
        /*00fc*/ 	.word	0x00007010


	//   ....[4]....
        /*0100*/ 	.word	0x000078a0


	//   ....[5]....
        /*0104*/ 	.word	0x00008120


	//----- nvinfo : EIATTR_MBARRIER_INSTR_OFFSETS
	.align		4
.L_45:
        /*0108*/ 	.byte	0x04, 0x39
        /*010a*/ 	.short	(.L_47 - .L_46)


	//   ....[0]....
.L_46:
        /*010c*/ 	.word	0x00000630
        /*0110*/ 	.word	0x000000ff
        /*0114*/ 	.word	0x00000000
        /*0118*/ 	.short	0x0100
        /*011a*/ 	.byte	0x04
	.zero		1


	//   ....[1]....
        /*011c*/ 	.word	0x00000640
        /*0120*/ 	.word	0x000000ff
        /*0124*/ 	.word	0x00000040
        /*0128*/ 	.short	0x0100
        /*012a*/ 	.byte	0x04
	.zero		1


	//   ....[2]....
        /*012c*/ 	.word	0x00000650
        /*0130*/ 	.word	0x000000ff
        /*0134*/ 	.word	0x00000008
        /*0138*/ 	.short	0x0100
        /*013a*/ 	.byte	0x04
	.zero		1


	//   ....[3]....
        /*013c*/ 	.word	0x00000660
        /*0140*/ 	.word	0x000000ff
        /*0144*/ 	.word	0x00000048
        /*0148*/ 	.short	0x0100
        /*014a*/ 	.byte	0x04
	.zero		1


	//   ....[4]....
        /*014c*/ 	.word	0x00000670
        /*0150*/ 	.word	0x000000ff
        /*0154*/ 	.word	0x00000010
        /*0158*/ 	.short	0x0100
        /*015a*/ 	.byte	0x04
	.zero		1


	//   ....[5]....
        /*015c*/ 	.word	0x00000680
        /*0160*/ 	.word	0x000000ff
        /*0164*/ 	.word	0x00000050
        /*0168*/ 	.short	0x0100
        /*016a*/ 	.byte	0x04
	.zero		1


	//   ....[6]....
        /*016c*/ 	.word	0x00000690
        /*0170*/ 	.word	0x000000ff
        /*0174*/ 	.word	0x00000018
        /*0178*/ 	.short	0x0100
        /*017a*/ 	.byte	0x04
	.zero		1


	//   ....[7]....
        /*017c*/ 	.word	0x000006a0
        /*0180*/ 	.word	0x000000ff
        /*0184*/ 	.word	0x00000058
        /*0188*/ 	.short	0x0100
        /*018a*/ 	.byte	0x04
	.zero		1


	//   ....[8]....
        /*018c*/ 	.word	0x000006b0
        /*0190*/ 	.word	0x000000ff
        /*0194*/ 	.word	0x00000020
        /*0198*/ 	.short	0x0100
        /*019a*/ 	.byte	0x04
	.zero		1


	//   ....[9]....
        /*019c*/ 	.word	0x000006c0
        /*01a0*/ 	.word	0x000000ff
        /*01a4*/ 	.word	0x00000060
        /*01a8*/ 	.short	0x0100
        /*01aa*/ 	.byte	0x04
	.zero		1


	//   ....[10]....
        /*01ac*/ 	.word	0x000006d0
        /*01b0*/ 	.word	0x000000ff
        /*01b4*/ 	.word	0x00000028
        /*01b8*/ 	.short	0x0100
        /*01ba*/ 	.byte	0x04
	.zero		1


	//   ....[11]....
        /*01bc*/ 	.word	0x000006e0
        /*01c0*/ 	.word	0x000000ff
        /*01c4*/ 	.word	0x00000068
        /*01c8*/ 	.short	0x0100
        /*01ca*/ 	.byte	0x04
	.zero		1


	//   ....[12]....
        /*01cc*/ 	.word	0x000006f0
        /*01d0*/ 	.word	0x000000ff
        /*01d4*/ 	.word	0x00000030
        /*01d8*/ 	.short	0x0100
        /*01da*/ 	.byte	0x04
	.zero		1


	//   ....[13]....
        /*01dc*/ 	.word	0x00000700
        /*01e0*/ 	.word	0x000000ff
        /*01e4*/ 	.word	0x00000070
        /*01e8*/ 	.short	0x0100
        /*01ea*/ 	.byte	0x04
	.zero		1


	//   ....[14]....
        /*01ec*/ 	.word	0x00000710
        /*01f0*/ 	.word	0x000000ff
        /*01f4*/ 	.word	0x00000038
        /*01f8*/ 	.short	0x0100
        /*01fa*/ 	.byte	0x04
	.zero		1


	//   ....[15]....
        /*01fc*/ 	.word	0x00000720
        /*0200*/ 	.word	0x000000ff
        /*0204*/ 	.word	0x00000078
        /*0208*/ 	.short	0x0100
        /*020a*/ 	.byte	0x04
	.zero		1


	//   ....[16]....
        /*020c*/ 	.word	0x00000860
        /*0210*/ 	.word	0x000000ff
        /*0214*/ 	.word	0x00000080
        /*0218*/ 	.short	0x0100
        /*021a*/ 	.byte	0x04
	.zero		1


	//   ....[17]....
        /*021c*/ 	.word	0x00000870
        /*0220*/ 	.word	0x000000ff
        /*0224*/ 	.word	0x000000a0
        /*0228*/ 	.short	0x0100
        /*022a*/ 	.byte	0x04
	.zero		1


	//   ....[18]....
        /*022c*/ 	.word	0x00000880
        /*0230*/ 	.word	0x000000ff
        /*0234*/ 	.word	0x00000088
        /*0238*/ 	.short	0x0100
        /*023a*/ 	.byte	0x04
	.zero		1


	//   ....[19]....
        /*023c*/ 	.word	0x00000890
        /*0240*/ 	.word	0x000000ff
        /*0244*/ 	.word	0x000000a8
        /*0248*/ 	.short	0x0100
        /*024a*/ 	.byte	0x04
	.zero		1


	//   ....[20]....
        /*024c*/ 	.word	0x000008a0
        /*0250*/ 	.word	0x000000ff
        /*0254*/ 	.word	0x00000090
        /*0258*/ 	.short	0x0100
        /*025a*/ 	.byte	0x04
	.zero		1


	//   ....[21]....
        /*025c*/ 	.word	0x000008b0
        /*0260*/ 	.word	0x000000ff
        /*0264*/ 	.word	0x000000b0
        /*0268*/ 	.short	0x0100
        /*026a*/ 	.byte	0x04
	.zero		1


	//   ....[22]....
        /*026c*/ 	.word	0x000008c0
        /*0270*/ 	.word	0x000000ff
        /*0274*/ 	.word	0x00000098
        /*0278*/ 	.short	0x0100
        /*027a*/ 	.byte	0x04
	.zero		1


	//   ....[23]....
        /*027c*/ 	.word	0x000008d0
        /*0280*/ 	.word	0x000000ff
        /*0284*/ 	.word	0x000000b8
        /*0288*/ 	.short	0x0100
        /*028a*/ 	.byte	0x04
	.zero		1


	//   ....[24]....
        /*028c*/ 	.word	0x000009c0
        /*0290*/ 	.word	0x000000ff
        /*0294*/ 	.word	0x000000c0
        /*0298*/ 	.short	0x0100
        /*029a*/ 	.byte	0x06
	.zero		1


	//   ....[25]....
        /*029c*/ 	.word	0x000009d0
        /*02a0*/ 	.word	0x000000ff
        /*02a4*/ 	.word	0x000000c8
        /*02a8*/ 	.short	0x0100
        /*02aa*/ 	.byte	0x06
	.zero		1


	//   ....[26]....
        /*02ac*/ 	.word	0x00000b10
        /*02b0*/ 	.word	0x000000ff
        /*02b4*/ 	.word	0x000000d0
        /*02b8*/ 	.short	0x0100
        /*02ba*/ 	.byte	0x06
	.zero		1


	//   ....[27]....
        /*02bc*/ 	.word	0x00000b20
        /*02c0*/ 	.word	0x000000ff
        /*02c4*/ 	.word	0x000000e0
        /*02c8*/ 	.short	0x0100
        /*02ca*/ 	.byte	0x06
	.zero		1


	//   ....[28]....
        /*02cc*/ 	.word	0x00000b30
        /*02d0*/ 	.word	0x000000ff
        /*02d4*/ 	.word	0x000000d8
        /*02d8*/ 	.short	0x0100
        /*02da*/ 	.byte	0x06
	.zero		1


	//   ....[29]....
        /*02dc*/ 	.word	0x00000b40
        /*02e0*/ 	.word	0x000000ff
        /*02e4*/ 	.word	0x000000e8
        /*02e8*/ 	.short	0x0100
        /*02ea*/ 	.byte	0x06
	.zero		1


	//   ....[30]....
        /*02ec*/ 	.word	0x00000c70
        /*02f0*/ 	.word	0x000000ff
        /*02f4*/ 	.word	0x000000f0
        /*02f8*/ 	.short	0x0100
        /*02fa*/ 	.byte	0x04
	.zero		1


	//   ....[31]....
        /*02fc*/ 	.word	0x00000c80
        /*0300*/ 	.word	0x000000ff
        /*0304*/ 	.word	0x00000110
        /*0308*/ 	.short	0x0100
        /*030a*/ 	.byte	0x04
	.zero		1


	//   ....[32]....
        /*030c*/ 	.word	0x00000c90
        /*0310*/ 	.word	0x000000ff
        /*0314*/ 	.word	0x000000f8
        /*0318*/ 	.short	0x0100
        /*031a*/ 	.byte	0x04
	.zero		1


	//   ....[33]....
        /*031c*/ 	.word	0x00000ca0
        /*0320*/ 	.word	0x000000ff
        /*0324*/ 	.word	0x00000118
        /*0328*/ 	.short	0x0100
        /*032a*/ 	.byte	0x04
	.zero		1


	//   ....[34]....
        /*032c*/ 	.word	0x00000cb0
        /*0330*/ 	.word	0x000000ff
        /*0334*/ 	.word	0x00000100
        /*0338*/ 	.short	0x0100
        /*033a*/ 	.byte	0x04
	.zero		1


	//   ....[35]....
        /*033c*/ 	.word	0x00000cc0
        /*0340*/ 	.word	0x000000ff
        /*0344*/ 	.word	0x00000120
        /*0348*/ 	.short	0x0100
        /*034a*/ 	.byte	0x04
	.zero		1


	//   ....[36]....
        /*034c*/ 	.word	0x00000cd0
        /*0350*/ 	.word	0x000000ff
        /*0354*/ 	.word	0x00000108
        /*0358*/ 	.short	0x0100
        /*035a*/ 	.byte	0x04
	.zero		1


	//   ....[37]....
        /*035c*/ 	.word	0x00000ce0
        /*0360*/ 	.word	0x000000ff
        /*0364*/ 	.word	0x00000128
        /*0368*/ 	.short	0x0100
        /*036a*/ 	.byte	0x04
	.zero		1


	//   ....[38]....
        /*036c*/ 	.word	0x00000dd0
        /*0370*/ 	.word	0x000000ff
        /*0374*/ 	.word	0x00000130
        /*0378*/ 	.short	0x0100
        /*037a*/ 	.byte	0x04
	.zero		1


	//   ....[39]....
        /*037c*/ 	.word	0x00000de0
        /*0380*/ 	.word	0x000000ff
        /*0384*/ 	.word	0x00000140
        /*0388*/ 	.short	0x0100
        /*038a*/ 	.byte	0x04
	.zero		1


	//   ....[40]....
        /*038c*/ 	.word	0x00000df0
        /*0390*/ 	.word	0x000000ff
        /*0394*/ 	.word	0x00000138
        /*0398*/ 	.short	0x0100
        /*039a*/ 	.byte	0x04
	.zero		1


	//   ....[41]....
        /*039c*/ 	.word	0x00000e00
        /*03a0*/ 	.word	0x000000ff
        /*03a4*/ 	.word	0x00000148
        /*03a8*/ 	.short	0x0100
        /*03aa*/ 	.byte	0x04
	.zero		1


	//   ....[42]....
        /*03ac*/ 	.word	0x00001af0
        /*03b0*/ 	.word	0x00000000
        /*03b4*/ 	.word	0x00000140
        /*03b8*/ 	.short	0x010a
        /*03ba*/ 	.byte	0xff
	.zero		1


	//   ....[43]....
        /*03bc*/ 	.word	0x00001b20
        /*03c0*/ 	.word	0x00000000
        /*03c4*/ 	.word	0x00000130
        /*03c8*/ 	.short	0x0101
        /*03ca*/ 	.byte	0xff
	.zero		1


	//   ....[44]....
        /*03cc*/ 	.word	0x00001bd0
        /*03d0*/ 	.word	0x000000ff
        /*03d4*/ 	.word	0x00000040
        /*03d8*/ 	.short	0x010a
        /*03da*/ 	.byte	0x04
	.zero		1


	//   ....[45]....
        /*03dc*/ 	.word	0x00001c60
        /*03e0*/ 	.word	0x000000ff
        /*03e4*/ 	.word	0x00000040
        /*03e8*/ 	.short	0x010a
        /*03ea*/ 	.byte	0x21
	.zero		1


	//   ....[46]....
        /*03ec*/ 	.word	0x00001df0
        /*03f0*/ 	.word	0x000000ff
        /*03f4*/ 	.word	0x00000040
        /*03f8*/ 	.short	0x010a
        /*03fa*/ 	.byte	0x05
	.zero		1


	//   ....[47]....
        /*03fc*/ 	.word	0x00001f40
        /*0400*/ 	.word	0x000000ff
        /*0404*/ 	.word	0x000000c8
        /*0408*/ 	.short	0x0101
        /*040a*/ 	.byte	0x15
	.zero		1


	//   ....[48]....
        /*040c*/ 	.word	0x00001f60
        /*0410*/ 	.word	0x000000ff
        /*0414*/ 	.word	0x00000040
        /*0418*/ 	.short	0x010a
        /*041a*/ 	.byte	0x04
	.zero		1


	//   ....[49]....
        /*041c*/ 	.word	0x00001fe0
        /*0420*/ 	.word	0x000000ff
        /*0424*/ 	.word	0x00000040
        /*0428*/ 	.short	0x010a
        /*042a*/ 	.byte	0x11
	.zero		1


	//   ....[50]....
        /*042c*/ 	.word	0x00002170
        /*0430*/ 	.word	0x000000ff
        /*0434*/ 	.word	0x00000040
        /*0438*/ 	.short	0x010a
        /*043a*/ 	.byte	0x05
	.zero		1


	//   ....[51]....
        /*043c*/ 	.word	0x000022b0
        /*0440*/ 	.word	0x00000003
        /*0444*/ 	.word	0x000000d0
        /*0448*/ 	.short	0x010a
        /*044a*/ 	.byte	0xff
	.zero		1


	//   ....[52]....
        /*044c*/ 	.word	0x00002400
        /*0450*/ 	.word	0x00000000
        /*0454*/ 	.word	0x00000000
        /*0458*/ 	.short	0x0101
        /*045a*/ 	.byte	0xff
	.zero		1


	//   ....[53]....
        /*045c*/ 	.word	0x000029c0
        /*0460*/ 	.word	0x000000ff
        /*0464*/ 	.word	0x00000000
        /*0468*/ 	.short	0x010a
        /*046a*/ 	.byte	0x04
	.zero		1


	//   ....[54]....
        /*046c*/ 	.word	0x00002a50
        /*0470*/ 	.word	0x000000ff
        /*0474*/ 	.word	0x00000000
        /*0478*/ 	.short	0x010a
        /*047a*/ 	.byte	0x05
	.zero		1


	//   ....[55]....
        /*047c*/ 	.word	0x00002ae0
        /*0480*/ 	.word	0x000000ff
        /*0484*/ 	.word	0x00000000
        /*0488*/ 	.short	0x010a
        /*048a*/ 	.byte	0x05
	.zero		1


	//   ....[56]....
        /*048c*/ 	.word	0x00002b70
        /*0490*/ 	.word	0x000000ff
        /*0494*/ 	.word	0x00000000
        /*0498*/ 	.short	0x010a
        /*049a*/ 	.byte	0x05
	.zero		1


	//   ....[57]....
        /*049c*/ 	.word	0x00002c00
        /*04a0*/ 	.word	0x000000ff
        /*04a4*/ 	.word	0x00000000
        /*04a8*/ 	.short	0x010a
        /*04aa*/ 	.byte	0x05
	.zero		1


	//   ....[58]....
        /*04ac*/ 	.word	0x00002c90
        /*04b0*/ 	.word	0x000000ff
        /*04b4*/ 	.word	0x00000000
        /*04b8*/ 	.short	0x010a
        /*04ba*/ 	.byte	0x05
	.zero		1


	//   ....[59]....
        /*04bc*/ 	.word	0x00002d20
        /*04c0*/ 	.word	0x000000ff
        /*04c4*/ 	.word	0x00000000
        /*04c8*/ 	.short	0x010a
        /*04ca*/ 	.byte	0x05
	.zero		1


	//   ....[60]....
        /*04cc*/ 	.word	0x00002dc0
        /*04d0*/ 	.word	0x00000000
        /*04d4*/ 	.word	0x00000000
        /*04d8*/ 	.short	0x010a
        /*04da*/ 	.byte	0xff
	.zero		1


	//   ....[61]....
        /*04dc*/ 	.word	0x00002f00
        /*04e0*/ 	.word	0x00000002
        /*04e4*/ 	.word	0x00000130
        /*04e8*/ 	.short	0x010a
        /*04ea*/ 	.byte	0xff
	.zero		1


	//   ....[62]....
        /*04ec*/ 	.word	0x00002f70
        /*04f0*/ 	.word	0x00000002
        /*04f4*/ 	.word	0x00000000
        /*04f8*/ 	.short	0x0101
        /*04fa*/ 	.byte	0xff
	.zero		1


	//   ....[63]....
        /*04fc*/ 	.word	0x00002f90
        /*0500*/ 	.word	0x000000ff
        /*0504*/ 	.word	0x000000e0
        /*0508*/ 	.short	0x010a
        /*050a*/ 	.byte	0x04
	.zero		1


	//   ....[64]....
        /*050c*/ 	.word	0x000030b0
        /*0510*/ 	.word	0x00000002
        /*0514*/ 	.word	0x000000d0
        /*0518*/ 	.short	0x010a
        /*051a*/ 	.byte	0xff
	.zero		1


	//   ....[65]....
        /*051c*/ 	.word	0x000031b0
        /*0520*/ 	.word	0x00000002
        /*0524*/ 	.word	0x00000000
        /*0528*/ 	.short	0x0101
        /*052a*/ 	.byte	0xff
	.zero		1


	//   ....[66]....
        /*052c*/ 	.word	0x00003240
        /*0530*/ 	.word	0x000000ff
        /*0534*/ 	.word	0x000000e0
        /*0538*/ 	.short	0x0106
        /*053a*/ 	.byte	0x04
	.zero		1


	//   ....[67]....
        /*053c*/ 	.word	0x00003260
        /*0540*/ 	.word	0x000000ff
        /*0544*/ 	.word	0x000000e0
        /*0548*/ 	.short	0x010a
        /*054a*/ 	.byte	0x04
	.zero		1


	//   ....[68]....
        /*054c*/ 	.word	0x000032f0
        /*0550*/ 	.word	0x000000ff
        /*0554*/ 	.word	0x000000e0
        /*0558*/ 	.short	0x0106
        /*055a*/ 	.byte	0x07
	.zero		1


	//   ....[69]....
        /*055c*/ 	.word	0x00003330
        /*0560*/ 	.word	0x00000000
        /*0564*/ 	.word	0x000000e0
        /*0568*/ 	.short	0x010a
        /*056a*/ 	.byte	0xff
	.zero		1


	//   ....[70]....
        /*056c*/ 	.word	0x00003890
        /*0570*/ 	.word	0x00000000
        /*0574*/ 	.word	0x000000d0
        /*0578*/ 	.short	0x010a
        /*057a*/ 	.byte	0xff
	.zero		1


	//   ....[71]....
        /*057c*/ 	.word	0x00003990
        /*0580*/ 	.word	0x00000003
        /*0584*/ 	.word	0x00000000
        /*0588*/ 	.short	0x0101
        /*058a*/ 	.byte	0xff
	.zero		1


	//   ....[72]....
        /*058c*/ 	.word	0x000039a0
        /*0590*/ 	.word	0x000000ff
        /*0594*/ 	.word	0x00000000
        /*0598*/ 	.short	0x010a
        /*059a*/ 	.byte	0x04
	.zero		1


	//   ....[73]....
        /*059c*/ 	.word	0x00003a20
        /*05a0*/ 	.word	0x000000ff
        /*05a4*/ 	.word	0x00000110
        /*05a8*/ 	.short	0x010a
        /*05aa*/ 	.byte	0x1f
	.zero		1


	//   ....[74]....
        /*05ac*/ 	.word	0x00003b00
        /*05b0*/ 	.word	0x000000ff
        /*05b4*/ 	.word	0x00000000
        /*05b8*/ 	.short	0x010a
        /*05ba*/ 	.byte	0x05
	.zero		1


	//   ....[75]....
        /*05bc*/ 	.word	0x00003c40
        /*05c0*/ 	.word	0x000000ff
        /*05c4*/ 	.word	0x00000000
        /*05c8*/ 	.short	0x010a
        /*05ca*/ 	.byte	0x04
	.zero		1


	//   ....[76]....
        /*05cc*/ 	.word	0x00003ed0
        /*05d0*/ 	.word	0x000000ff
        /*05d4*/ 	.word	0x00000000
        /*05d8*/ 	.short	0x010a
        /*05da*/ 	.byte	0x04
	.zero		1


	//   ....[77]....
        /*05dc*/ 	.word	0x00003f60
        /*05e0*/ 	.word	0x000000ff
        /*05e4*/ 	.word	0x00000000
        /*05e8*/ 	.short	0x010a
        /*05ea*/ 	.byte	0x05
	.zero		1


	//   ....[78]....
        /*05ec*/ 	.word	0x00003ff0
        /*05f0*/ 	.word	0x000000ff
        /*05f4*/ 	.word	0x00000000
        /*05f8*/ 	.short	0x010a
        /*05fa*/ 	.byte	0x05
	.zero		1


	//   ....[79]....
        /*05fc*/ 	.word	0x00004080
        /*0600*/ 	.word	0x000000ff
        /*0604*/ 	.word	0x00000000
        /*0608*/ 	.short	0x010a
        /*060a*/ 	.byte	0x04
	.zero		1


	//   ....[80]....
        /*060c*/ 	.word	0x00004590
        /*0610*/ 	.word	0x0000000c
        /*0614*/ 	.word	0x000000d0
        /*0618*/ 	.short	0x010a
        /*061a*/ 	.byte	0xff
	.zero		1


	//   ....[81]....
        /*061c*/ 	.word	0x00004700
        /*0620*/ 	.word	0x00000000
        /*0624*/ 	.word	0x00000000
        /*0628*/ 	.short	0x0101
        /*062a*/ 	.byte	0xff
	.zero		1


	//   ....[82]....
        /*062c*/ 	.word	0x00004b90
        /*0630*/ 	.word	0x000000ff
        /*0634*/ 	.word	0x000000c8
        /*0638*/ 	.short	0x010a
        /*063a*/ 	.byte	0x15
	.zero		1


	//   ....[83]....
        /*063c*/ 	.word	0x00004d10
        /*0640*/ 	.word	0x000000ff
        /*0644*/ 	.word	0x000000a0
        /*0648*/ 	.short	0x010a
        /*064a*/ 	.byte	0x15
	.zero		1


	//   ....[84]....
        /*064c*/ 	.word	0x00004e80
        /*0650*/ 	.word	0x000000ff
        /*0654*/ 	.word	0x00000080
        /*0658*/ 	.short	0x010b
        /*065a*/ 	.byte	0x15
	.zero		1


	//   ....[85]....
        /*065c*/ 	.word	0x00004e90
        /*0660*/ 	.word	0x000000ff
        /*0664*/ 	.word	0x00000000
        /*0668*/ 	.short	0x0101
        /*066a*/ 	.byte	0x28
	.zero		1


	//   ....[86]....
        /*066c*/ 	.word	0x00004ea0
        /*0670*/ 	.word	0x000000ff
        /*0674*/ 	.word	0x000000a8
        /*0678*/ 	.short	0x010a
        /*067a*/ 	.byte	0x15
	.zero		1


	//   ....[87]....
        /*067c*/ 	.word	0x00004ff0
        /*0680*/ 	.word	0x000000ff
        /*0684*/ 	.word	0x00000088
        /*0688*/ 	.short	0x010b
        /*068a*/ 	.byte	0x15
	.zero		1


	//   ....[88]....
        /*068c*/ 	.word	0x00005000
        /*0690*/ 	.word	0x000000ff
        /*0694*/ 	.word	0x00000000
        /*0698*/ 	.short	0x0101
        /*069a*/ 	.byte	0x27
	.zero		1


	//   ....[89]....
        /*069c*/ 	.word	0x00005010
        /*06a0*/ 	.word	0x000000ff
        /*06a4*/ 	.word	0x000000b0
        /*06a8*/ 	.short	0x010a
        /*06aa*/ 	.byte	0x15
	.zero		1


	//   ....[90]....
        /*06ac*/ 	.word	0x00005150
        /*06b0*/ 	.word	0x000000ff
        /*06b4*/ 	.word	0x00000090
        /*06b8*/ 	.short	0x010b
        /*06ba*/ 	.byte	0x15
	.zero		1


	//   ....[91]....
        /*06bc*/ 	.word	0x00005160
        /*06c0*/ 	.word	0x000000ff
        /*06c4*/ 	.word	0x00000000
        /*06c8*/ 	.short	0x0101
        /*06ca*/ 	.byte	0x26
	.zero		1


	//   ....[92]....
        /*06cc*/ 	.word	0x00005170
        /*06d0*/ 	.word	0x000000ff
        /*06d4*/ 	.word	0x000000b8
        /*06d8*/ 	.short	0x010a
        /*06da*/ 	.byte	0x15
	.zero		1


	//   ....[93]....
        /*06dc*/ 	.word	0x00005370
        /*06e0*/ 	.word	0x000000ff
        /*06e4*/ 	.word	0x00000098
        /*06e8*/ 	.short	0x010b
        /*06ea*/ 	.byte	0x15
	.zero		1


	//   ....[94]....
        /*06ec*/ 	.word	0x00005380
        /*06f0*/ 	.word	0x000000ff
        /*06f4*/ 	.word	0x00000000
        /*06f8*/ 	.short	0x0101
        /*06fa*/ 	.byte	0x25
	.zero		1


	//   ....[95]....
        /*06fc*/ 	.word	0x000053b0
        /*0700*/ 	.word	0x000000ff
        /*0704*/ 	.word	0x000000a0
        /*0708*/ 	.short	0x010a
        /*070a*/ 	.byte	0x15
	.zero		1


	//   ....[96]....
        /*070c*/ 	.word	0x000053d0
        /*0710*/ 	.word	0x000000ff
        /*0714*/ 	.word	0x000000a8
        /*0718*/ 	.short	0x010a
        /*071a*/ 	.byte	0x15
	.zero		1


	//   ....[97]....
        /*071c*/ 	.word	0x000053f0
        /*0720*/ 	.word	0x000000ff
        /*0724*/ 	.word	0x000000b0
        /*0728*/ 	.short	0x010a
        /*072a*/ 	.byte	0x15
	.zero		1


	//   ....[98]....
        /*072c*/ 	.word	0x00005430
        /*0730*/ 	.word	0x00000000
        /*0734*/ 	.word	0x000000b8
        /*0738*/ 	.short	0x010a
        /*073a*/ 	.byte	0xff
	.zero		1


	//   ....[99]....
        /*073c*/ 	.word	0x00005770
        /*0740*/ 	.word	0x00000003
        /*0744*/ 	.word	0x000000d0
        /*0748*/ 	.short	0x010a
        /*074a*/ 	.byte	0xff
	.zero		1


	//   ....[100]....
        /*074c*/ 	.word	0x000058f0
        /*0750*/ 	.word	0x00000000
        /*0754*/ 	.word	0x00000000
        /*0758*/ 	.short	0x0101
        /*075a*/ 	.byte	0xff
	.zero		1


	//   ....[101]....
        /*075c*/ 	.word	0x00006410
        /*0760*/ 	.word	0x000000ff
        /*0764*/ 	.word	0x00000080
        /*0768*/ 	.short	0x010a
        /*076a*/ 	.byte	0x2c
	.zero		1


	//   ....[102]....
        /*076c*/ 	.word	0x00006450
        /*0770*/ 	.word	0x0000001a
        /*0774*/ 	.word	0x000000f0
        /*0778*/ 	.short	0x010a
        /*077a*/ 	.byte	0xff
	.zero		1


	//   ....[103]....
        /*077c*/ 	.word	0x00006560
        /*0780*/ 	.word	0x000000ff
        /*0784*/ 	.word	0x00000080
        /*0788*/ 	.short	0x010a
        /*078a*/ 	.byte	0x2c
	.zero		1


	//   ....[104]....
        /*078c*/ 	.word	0x00006640
        /*0790*/ 	.word	0x0000001a
        /*0794*/ 	.word	0x000000f0
        /*0798*/ 	.short	0x010a
        /*079a*/ 	.byte	0xff
	.zero		1


	//   ....[105]....
        /*079c*/ 	.word	0x00006d70
        /*07a0*/ 	.word	0x00000000
        /*07a4*/ 	.word	0x00000000
        /*07a8*/ 	.short	0x0101
        /*07aa*/ 	.byte	0xff
	.zero		1


	//   ....[106]....
        /*07ac*/ 	.word	0x00006d80
        /*07b0*/ 	.word	0x00000004
        /*07b4*/ 	.word	0x00000080
        /*07b8*/ 	.short	0x010a
        /*07ba*/ 	.byte	0xff
	.zero		1


	//   ....[107]....
        /*07bc*/ 	.word	0x00006e40
        /*07c0*/ 	.word	0x00000004
        /*07c4*/ 	.word	0x00000080
        /*07c8*/ 	.short	0x010a
        /*07ca*/ 	.byte	0xff
	.zero		1


	//   ....[108]....
        /*07cc*/ 	.word	0x00007600
        /*07d0*/ 	.word	0x00000000
        /*07d4*/ 	.word	0x00000000
        /*07d8*/ 	.short	0x0101
        /*07da*/ 	.byte	0xff
	.zero		1


	//   ....[109]....
        /*07dc*/ 	.word	0x00007620
        /*07e0*/ 	.word	0x00000002
        /*07e4*/ 	.word	0x00000080
        /*07e8*/ 	.short	0x010a
        /*07ea*/ 	.byte	0xff
	.zero		1


	//   ....[110]....
        /*07ec*/ 	.word	0x000076d0
        /*07f0*/ 	.word	0x00000002
        /*07f4*/ 	.word	0x00000080
        /*07f8*/ 	.short	0x010a
        /*07fa*/ 	.byte	0xff
	.zero		1


	//   ....[111]....
        /*07fc*/ 	.word	0x00007e80
        /*0800*/ 	.word	0x00000000
        /*0804*/ 	.word	0x00000000
        /*0808*/ 	.short	0x0101
        /*080a*/ 	.byte	0xff
	.zero		1


	//   ....[112]....
        /*080c*/ 	.word	0x00007ea0
        /*0810*/ 	.word	0x00000003
        /*0814*/ 	.word	0x00000080
        /*0818*/ 	.short	0x010a
        /*081a*/ 	.byte	0xff
	.zero		1


	//   ....[113]....
        /*081c*/ 	.word	0x00007f50
        /*0820*/ 	.word	0x00000003
        /*0824*/ 	.word	0x00000080
        /*0828*/ 	.short	0x010a
        /*082a*/ 	.byte	0xff
	.zero		1


	//   ....[114]....
        /*082c*/ 	.word	0x00008360
        /*0830*/ 	.word	0x000000ff
        /*0834*/ 	.word	0x00000000
        /*0838*/ 	.short	0x0101
        /*083a*/ 	.byte	0x04
	.zero		1


	//   ....[115]....
        /*083c*/ 	.word	0x00008770
        /*0840*/ 	.word	0x00000000
        /*0844*/ 	.word	0x00000000
        /*0848*/ 	.short	0x0101
        /*084a*/ 	.byte	0xff
	.zero		1


	//   ....[116]....
        /*084c*/ 	.word	0x00008a20
        /*0850*/ 	.word	0x000000ff
        /*0854*/ 	.word	0x00000000
        /*0858*/ 	.short	0x0101
        /*085a*/ 	.byte	0x04
	.zero		1


	//   ....[117]....
        /*085c*/ 	.word	0x00008a40
        /*0860*/ 	.word	0x00000000
        /*0864*/ 	.word	0x00000140
        /*0868*/ 	.short	0x010a
        /*086a*/ 	.byte	0xff
	.zero		1


	//   ....[118]....
        /*086c*/ 	.word	0x00008aa0
        /*0870*/ 	.word	0x00000000
        /*0874*/ 	.word	0x00000040
        /*0878*/ 	.short	0x010a
        /*087a*/ 	.byte	0xff
	.zero		1


	//   ....[119]....
        /*087c*/ 	.word	0x00008b00
        /*0880*/ 	.word	0x00000000
        /*0884*/ 	.word	0x00000040
        /*0888*/ 	.short	0x010a
        /*088a*/ 	.byte	0xff
	.zero		1


	//   ....[120]....
        /*088c*/ 	.word	0x00008b50
        /*0890*/ 	.word	0x00000003
        /*0894*/ 	.word	0x000000d0
        /*0898*/ 	.short	0x010a
        /*089a*/ 	.byte	0xff
	.zero		1


	//   ....[121]....
        /*089c*/ 	.word	0x00008bb0
        /*08a0*/ 	.word	0x00000000
        /*08a4*/ 	.word	0x00000000
        /*08a8*/ 	.short	0x010a
        /*08aa*/ 	.byte	0xff
	.zero		1


	//   ....[122]....
        /*08ac*/ 	.word	0x00008c10
        /*08b0*/ 	.word	0x00000000
        /*08b4*/ 	.word	0x00000000
        /*08b8*/ 	.short	0x010a
        /*08ba*/ 	.byte	0xff
	.zero		1


	//   ....[123]....
        /*08bc*/ 	.word	0x00008c70
        /*08c0*/ 	.word	0x00000000
        /*08c4*/ 	.word	0x00000000
        /*08c8*/ 	.short	0x010a
        /*08ca*/ 	.byte	0xff
	.zero		1


	//   ....[124]....
        /*08cc*/ 	.word	0x00008cd0
        /*08d0*/ 	.word	0x00000000
        /*08d4*/ 	.word	0x00000000
        /*08d8*/ 	.short	0x010a
        /*08da*/ 	.byte	0xff
	.zero		1


	//   ....[125]....
        /*08dc*/ 	.word	0x00008d30
        /*08e0*/ 	.word	0x00000000
        /*08e4*/ 	.word	0x00000000
        /*08e8*/ 	.short	0x010a
        /*08ea*/ 	.byte	0xff
	.zero		1


	//   ....[126]....
        /*08ec*/ 	.word	0x00008d90
        /*08f0*/ 	.word	0x00000000
        /*08f4*/ 	.word	0x00000000
        /*08f8*/ 	.short	0x010a
        /*08fa*/ 	.byte	0xff
	.zero		1


	//   ....[127]....
        /*08fc*/ 	.word	0x00008df0
        /*0900*/ 	.word	0x00000000
        /*0904*/ 	.word	0x00000000
        /*0908*/ 	.short	0x010a
        /*090a*/ 	.byte	0xff
	.zero		1


	//   ....[128]....
        /*090c*/ 	.word	0x00008e40
        /*0910*/ 	.word	0x00000002
        /*0914*/ 	.word	0x00000130
        /*0918*/ 	.short	0x010a
        /*091a*/ 	.byte	0xff
	.zero		1


	//   ....[129]....
        /*091c*/ 	.word	0x00008ea0
        /*0920*/ 	.word	0x00000002
        /*0924*/ 	.word	0x000000e0
        /*0928*/ 	.short	0x010a
        /*092a*/ 	.byte	0xff
	.zero		1


	//   ....[130]....
        /*092c*/ 	.word	0x00008ef0
        /*0930*/ 	.word	0x00000002
        /*0934*/ 	.word	0x000000d0
        /*0938*/ 	.short	0x010a
        /*093a*/ 	.byte	0xff
	.zero		1


	//   ....[131]....
        /*093c*/ 	.word	0x00008f50
        /*0940*/ 	.word	0x00000000
        /*0944*/ 	.word	0x000000e0
        /*0948*/ 	.short	0x010a
        /*094a*/ 	.byte	0xff
	.zero		1


	//   ....[132]....
        /*094c*/ 	.word	0x00008fa0
        /*0950*/ 	.word	0x00000000
        /*0954*/ 	.word	0x000000d0
        /*0958*/ 	.short	0x010a
        /*095a*/ 	.byte	0xff
	.zero		1


	//   ....[133]....
        /*095c*/ 	.word	0x00009000
        /*0960*/ 	.word	0x00000002
        /*0964*/ 	.word	0x00000110
        /*0968*/ 	.short	0x010a
        /*096a*/ 	.byte	0xff
	.zero		1


	//   ....[134]....
        /*096c*/ 	.word	0x00009060
        /*0970*/ 	.word	0x00000000
        /*0974*/ 	.word	0x00000000
        /*0978*/ 	.short	0x010a
        /*097a*/ 	.byte	0xff
	.zero		1


	//   ....[135]....
        /*097c*/ 	.word	0x000090c0
        /*0980*/ 	.word	0x00000000
        /*0984*/ 	.word	0x00000000
        /*0988*/ 	.short	0x010a
        /*098a*/ 	.byte	0xff
	.zero		1


	//   ....[136]....
        /*098c*/ 	.word	0x00009120
        /*0990*/ 	.word	0x00000000
        /*0994*/ 	.word	0x00000000
        /*0998*/ 	.short	0x010a
        /*099a*/ 	.byte	0xff
	.zero		1


	//   ....[137]....
        /*099c*/ 	.word	0x00009180
        /*09a0*/ 	.word	0x00000000
        /*09a4*/ 	.word	0x00000000
        /*09a8*/ 	.short	0x010a
        /*09aa*/ 	.byte	0xff
	.zero		1


	//   ....[138]....
        /*09ac*/ 	.word	0x000091e0
        /*09b0*/ 	.word	0x00000000
        /*09b4*/ 	.word	0x00000000
        /*09b8*/ 	.short	0x010a
        /*09ba*/ 	.byte	0xff
	.zero		1


	//   ....[139]....
        /*09bc*/ 	.word	0x00009230
        /*09c0*/ 	.word	0x0000000c
        /*09c4*/ 	.word	0x000000d0
        /*09c8*/ 	.short	0x010a
        /*09ca*/ 	.byte	0xff
	.zero		1


	//   ....[140]....
        /*09cc*/ 	.word	0x00009290
        /*09d0*/ 	.word	0x00000000
        /*09d4*/ 	.word	0x000000c8
        /*09d8*/ 	.short	0x010a
        /*09da*/ 	.byte	0xff
	.zero		1


	//   ....[141]....
        /*09dc*/ 	.word	0x000092f0
        /*09e0*/ 	.word	0x00000000
        /*09e4*/ 	.word	0x000000a0
        /*09e8*/ 	.short	0x010a
        /*09ea*/ 	.byte	0xff
	.zero		1


	//   ....[142]....
        /*09ec*/ 	.word	0x00009350
        /*09f0*/ 	.word	0x00000000
        /*09f4*/ 	.word	0x000000a8
        /*09f8*/ 	.short	0x010a
        /*09fa*/ 	.byte	0xff
	.zero		1


	//   ....[143]....
        /*09fc*/ 	.word	0x000093b0
        /*0a00*/ 	.word	0x00000000
        /*0a04*/ 	.word	0x000000b0
        /*0a08*/ 	.short	0x010a
        /*0a0a*/ 	.byte	0xff
	.zero		1


	//   ....[144]....
        /*0a0c*/ 	.word	0x00009410
        /*0a10*/ 	.word	0x00000000
        /*0a14*/ 	.word	0x000000b8
        /*0a18*/ 	.short	0x010a
        /*0a1a*/ 	.byte	0xff
	.zero		1


	//   ....[145]....
        /*0a1c*/ 	.word	0x00009470
        /*0a20*/ 	.word	0x00000000
        /*0a24*/ 	.word	0x000000a0
        /*0a28*/ 	.short	0x010a
        /*0a2a*/ 	.byte	0xff
	.zero		1


	//   ....[146]....
        /*0a2c*/ 	.word	0x000094d0
        /*0a30*/ 	.word	0x00000000
        /*0a34*/ 	.word	0x000000a8
        /*0a38*/ 	.short	0x010a
        /*0a3a*/ 	.byte	0xff
	.zero		1


	//   ....[147]....
        /*0a3c*/ 	.word	0x00009530
        /*0a40*/ 	.word	0x00000000
        /*0a44*/ 	.word	0x000000b0
        /*0a48*/ 	.short	0x010a
        /*0a4a*/ 	.byte	0xff
	.zero		1


	//   ....[148]....
        /*0a4c*/ 	.word	0x00009580
        /*0a50*/ 	.word	0x00000003
        /*0a54*/ 	.word	0x000000d0
        /*0a58*/ 	.short	0x010a
        /*0a5a*/ 	.byte	0xff
	.zero		1


	//   ....[149]....
        /*0a5c*/ 	.word	0x000095e0
        /*0a60*/ 	.word	0x00000000
        /*0a64*/ 	.word	0x00000080
        /*0a68*/ 	.short	0x010a
        /*0a6a*/ 	.byte	0xff
	.zero		1


	//   ....[150]....
        /*0a6c*/ 	.word	0x00009630
        /*0a70*/ 	.word	0x0000001a
        /*0a74*/ 	.word	0x000000f0
        /*0a78*/ 	.short	0x010a
        /*0a7a*/ 	.byte	0xff
	.zero		1


	//   ....[151]....
        /*0a7c*/ 	.word	0x00009680
        /*0a80*/ 	.word	0x00000004
        /*0a84*/ 	.word	0x00000080
        /*0a88*/ 	.short	0x010a
        /*0a8a*/ 	.byte	0xff
	.zero		1


	//   ....[152]....
        /*0a8c*/ 	.word	0x000096d0
        /*0a90*/ 	.word	0x00000002
        /*0a94*/ 	.word	0x00000080
        /*0a98*/ 	.short	0x010a
        /*0a9a*/ 	.byte	0xff
	.zero		1


	//   ....[153]....
        /*0a9c*/ 	.word	0x00009720
        /*0aa0*/ 	.word	0x00000003
        /*0aa4*/ 	.word	0x00000080
        /*0aa8*/ 	.short	0x010a
        /*0aaa*/ 	.byte	0xff
	.zero		1


	//----- nvinfo : EIATTR_NUM_MBARRIERS
	.align		4
.L_47:
        /*0aac*/ 	.byte	0x03, 0x38
        /*0aae*/ 	.short	0x002a


	//----- nvinfo : EIATTR_EXIT_INSTR_OFFSETS
	.align		4
        /*0ab0*/ 	.byte	0x04, 0x1c
        /*0ab2*/ 	.short	(.L_49 - .L_48)


	//   ....[0]....
.L_48:
        /*0ab4*/ 	.word	0x00002df0


	//   ....[1]....
        /*0ab8*/ 	.word	0x00003300


	//   ....[2]....
        /*0abc*/ 	.word	0x00003360


	//   ....[3]....
        /*0ac0*/ 	.word	0x000042e0


	//   ....[4]....
        /*0ac4*/ 	.word	0x00005460


	//   ....[5]....
        /*0ac8*/ 	.word	0x000054a0


	//   ....[6]....
        /*0acc*/ 	.word	0x00008900


	//   ....[7]....
        /*0ad0*/ 	.word	0x00008980


	//   ....[8]....
        /*0ad4*/ 	.word	0x000089b0


	//   ....[9]....
        /*0ad8*/ 	.word	0x00008a30


	//----- nvinfo : EIATTR_MAX_THREADS
	.align		4
.L_49:
        /*0adc*/ 	.byte	0x04, 0x05
        /*0ade*/ 	.short	(.L_51 - .L_50)
.L_50:
        /*0ae0*/ 	.word	0x00000100
        /*0ae4*/ 	.word	0x00000001
        /*0ae8*/ 	.word	0x00000001


	//----- nvinfo : EIATTR_CRS_STACK_SIZE
	.align		4
.L_51:
        /*0aec*/ 	.byte	0x04, 0x1e
        /*0aee*/ 	.short	(.L_53 - .L_52)
.L_52:
        /*0af0*/ 	.word	0x00000000


	//----- nvinfo : EIATTR_CBANK_PARAM_SIZE
	.align		4
.L_53:
        /*0af4*/ 	.byte	0x03, 0x19
        /*0af6*/ 	.short	0x0800


	//----- nvinfo : EIATTR_PARAM_CBANK
	.align		4
        /*0af8*/ 	.byte	0x04, 0x0a
        /*0afa*/ 	.short	(.L_55 - .L_54)
	.align		4
.L_54:
        /*0afc*/ 	.word	index@(.nv.constant0._ZN7cutlass13device_kernelINS_4gemm6kernel13GemmUniversalIN4cute5tupleIJiiiiEEENS1_10collective13CollectiveMmaINS1_35MainloopSm100TmaUmmaWarpSpecializedILi8ELi2ELi4ENS5_IJNS4_1CILi2EEESB_NSA_ILi1EEEEEEEENS5_IJNSA_ILi64EEENSA_ILi128EEESF_EEENS_6half_tENS5_IJlSC_lEEESI_SJ_NS4_8TiledMMAINS4_8MMA_AtomIJNS4_20SM100_MMA_F16BF16_SSISI_SI_fLi64ELi128ELNS4_4UMMA5MajorE0ELSO_0ELNSN_7ScaleInE0ELSP_0EEEEEENS4_6LayoutINS5_IJSC_SC_SC_EEENS5_IJNSA_ILi0EEESU_SU_EEEEENS5_IJNS4_10UnderscoreESX_SX_EEEEENS4_23SM90_TMA_LOAD_MULTICASTENS4_14ComposedLayoutINS4_7SwizzleILi3ELi4ELi3EEENS4_18smem_ptr_flag_bitsILi16EEENSS_INS5_IJNSA_ILi8EEESF_EEENS5_IJSF_SC_EEEEEEEvNS4_8identityES10_S1A_vS1B_EENS_8epilogue10collective18CollectiveEpilogueINS1D_23Sm100TmaWarpSpecializedILi4ELi2ELi16ELb1ELb0EEEJSH_NS5_IJNSS_ISF_SC_EENSS_INSA_ILi32EEESC_EEEEESI_SJ_SI_SJ_NS1D_6fusion15FusionCallbacksIS1H_NS1M_17LinearCombinationISI_fSI_fLNS_15FloatRoundStyleE2EEESH_S1L_JEEENS4_5SM1004TMEM4LOAD26SM100_TMEM_LOAD_16dp256b4xENS4_13SM90_TMA_LOADENS11_INS12_ILi2ELi4ELi3EEES15_NSS_INS5_IJS16_S1J_EEENS5_IJS1J_SC_EEEEEEENS4_17SM75_U32x4_LDSM_NENS4_14SM90_TMA_STOREES21_NS4_17SM90_U32x4_STSM_NENS4_39AutoVectorizingCopyWithAssumedAlignmentILi128EEEEEEvvEEEEvNT_6ParamsE)
        /*0b00*/ 	.short	0x0380
        /*0b02*/ 	.short	0x0800


	//----- nvinfo : EIATTR_SW_WAR
	.align		4
.L_55:
        /*0b04*/ 	.byte	0x04, 0x36
        /*0b06*/ 	.short	(.L_57 - .L_56)
.L_56:
        /*0b08*/ 	.word	0x00000008
.L_57:


//--------------------- .nv.callgraph             --------------------------
	.section	.nv.callgraph,"",@"SHT_CUDA_CALLGRAPH"
	.align	4
	.sectionentsize	8
	.align		4
        /*0000*/ 	.word	0x00000000
	.align		4
        /*0004*/ 	.word	0xffffffff
	.align		4
        /*0008*/ 	.word	index@(_ZN7cutlass13device_kernelINS_4gemm6kernel13GemmUniversalIN4cute5tupleIJiiiiEEENS1_10collective13CollectiveMmaINS1_35MainloopSm100TmaUmmaWarpSpecializedILi8ELi2ELi4ENS5_IJNS4_1CILi2EEESB_NSA_ILi1EEEEEEEENS5_IJNSA_ILi64EEENSA_ILi128EEESF_EEENS_6half_tENS5_IJlSC_lEEESI_SJ_NS4_8TiledMMAINS4_8MMA_AtomIJNS4_20SM100_MMA_F16BF16_SSISI_SI_fLi64ELi128ELNS4_4UMMA5MajorE0ELSO_0ELNSN_7ScaleInE0ELSP_0EEEEEENS4_6LayoutINS5_IJSC_SC_SC_EEENS5_IJNSA_ILi0EEESU_SU_EEEEENS5_IJNS4_10UnderscoreESX_SX_EEEEENS4_23SM90_TMA_LOAD_MULTICASTENS4_14ComposedLayoutINS4_7SwizzleILi3ELi4ELi3EEENS4_18smem_ptr_flag_bitsILi16EEENSS_INS5_IJNSA_ILi8EEESF_EEENS5_IJSF_SC_EEEEEEEvNS4_8identityES10_S1A_vS1B_EENS_8epilogue10collective18CollectiveEpilogueINS1D_23Sm100TmaWarpSpecializedILi4ELi2ELi16ELb1ELb0EEEJSH_NS5_IJNSS_ISF_SC_EENSS_INSA_ILi32EEESC_EEEEESI_SJ_SI_SJ_NS1D_6fusion15FusionCallbacksIS1H_NS1M_17LinearCombinationISI_fSI_fLNS_15FloatRoundStyleE2EEESH_S1L_JEEENS4_5SM1004TMEM4LOAD26SM100_TMEM_LOAD_16dp256b4xENS4_13SM90_TMA_LOADENS11_INS12_ILi2ELi4ELi3EEES15_NSS_INS5_IJS16_S1J_EEENS5_IJS1J_SC_EEEEEEENS4_17SM75_U32x4_LDSM_NENS4_14SM90_TMA_STOREES21_NS4_17SM90_U32x4_STSM_NENS4_39AutoVectorizingCopyWithAssumedAlignmentILi128EEEEEEvvEEEEvNT_6ParamsE)
	.align		4
        /*000c*/ 	.word	index@(__assertfail)
	.align		4
        /*0010*/ 	.word	0x00000000
	.align		4
        /*0014*/ 	.word	0xfffffffe
	.align		4
        /*0018*/ 	.word	0x00000000
	.align		4
        /*001c*/ 	.word	0xfffffffd
	.align		4
        /*0020*/ 	.word	0x00000000
	.align		4
        /*0024*/ 	.word	0xfffffffc


//--------------------- .nv.constant4             --------------------------
	.section	.nv.constant4,"a",@progbits
	.align	8
	.align		8
.nv.constant4:
        /*0000*/ 	.dword	__assertfail
	.align		8
        /*0008*/ 	.dword	__unnamed_1
	.align		8
        /*0010*/ 	.dword	__unnamed_2
	.align		8
        /*0018*/ 	.dword	_ZN39_INTERNAL_13c6cb97_4_k_cu_3ee2ba0a_69714cuda3std3__45__cpo5beginE
	.align		8
        /*0020*/ 	.dword	_ZN39_INTERNAL_13c6cb97_4_k_cu_3ee2ba0a_69714cuda3std3__45__cpo3endE
	.align		8
        /*0028*/ 	.dword	_ZN39_INTERNAL_13c6cb97_4_k_cu_3ee2ba0a_69714cuda3std3__45__cpo6cbeginE
	.align		8
        /*0030*/ 	.dword	_ZN39_INTERNAL_13c6cb97_4_k_cu_3ee2ba0a_69714cuda3std3__45__cpo4cendE
	.align		8
        /*0038*/ 	.dword	_ZN39_INTERNAL_13c6cb97_4_k_cu_3ee2ba0a_69714cuda3std3__441_GLOBAL__N__13c6cb97_4_k_cu_3ee2ba0a_69716ignoreE
	.align		8
        /*0040*/ 	.dword	_ZN39_INTERNAL_13c6cb97_4_k_cu_3ee2ba0a_69714cuda3std3__419piecewise_constructE
	.align		8
        /*0048*/ 	.dword	_ZN39_INTERNAL_13c6cb97_4_k_cu_3ee2ba0a_69714cuda3std3__48in_placeE
	.align		8
        /*0050*/ 	.dword	_ZN39_INTERNAL_13c6cb97_4_k_cu_3ee2ba0a_69714cuda3std6ranges3__45__cpo4swapE
	.align		8
        /*0058*/ 	.dword	_ZN39_INTERNAL_13c6cb97_4_k_cu_3ee2ba0a_69714cuda3std6ranges3__45__cpo9iter_moveE
	.align		8
        /*0060*/ 	.dword	_ZN39_INTERNAL_13c6cb97_4_k_cu_3ee2ba0a_69714cute7productE
	.align		8
        /*0068*/ 	.dword	_ZN39_INTERNAL_13c6cb97_4_k_cu_3ee2ba0a_69714cute1_E
	.align		8
        /*0070*/ 	.dword	$str$25
	.align		8
        /*0078*/ 	.dword	$str$26
	.align		8
        /*0080*/ 	.dword	$str$27
	.align		8
        /*0088*/ 	.dword	$str$28


//--------------------- .text._ZN7cutlass13device_kernelINS_4gemm6kernel13GemmUniversalIN4cute5tupleIJiiiiEEENS1_10collective13CollectiveMmaINS1_35MainloopSm100TmaUmmaWarpSpecializedILi8ELi2ELi4ENS5_IJNS4_1CILi2EEESB_NSA_ILi1EEEEEEEENS5_IJNSA_ILi64EEENSA_ILi128EEESF_EEENS_6half_tENS5_IJlSC_lEEESI_SJ_NS4_8TiledMMAINS4_8MMA_AtomIJNS4_20SM100_MMA_F16BF16_SSISI_SI_fLi64ELi128ELNS4_4UMMA5MajorE0ELSO_0ELNSN_7ScaleInE0ELSP_0EEEEEENS4_6LayoutINS5_IJSC_SC_SC_EEENS5_IJNSA_ILi0EEESU_SU_EEEEENS5_IJNS4_10UnderscoreESX_SX_EEEEENS4_23SM90_TMA_LOAD_MULTICASTENS4_14ComposedLayoutINS4_7SwizzleILi3ELi4ELi3EEENS4_18smem_ptr_flag_bitsILi16EEENSS_INS5_IJNSA_ILi8EEESF_EEENS5_IJSF_SC_EEEEEEEvNS4_8identityES10_S1A_vS1B_EENS_8epilogue10collective18CollectiveEpilogueINS1D_23Sm100TmaWarpSpecializedILi4ELi2ELi16ELb1ELb0EEEJSH_NS5_IJNSS_ISF_SC_EENSS_INSA_ILi32EEESC_EEEEESI_SJ_SI_SJ_NS1D_6fusion15FusionCallbacksIS1H_NS1M_17LinearCombinationISI_fSI_fLNS_15FloatRoundStyleE2EEESH_S1L_JEEENS4_5SM1004TMEM4LOAD26SM100_TMEM_LOAD_16dp256b4xENS4_13SM90_TMA_LOADENS11_INS12_ILi2ELi4ELi3EEES15_NSS_INS5_IJS16_S1J_EEENS5_IJS1J_SC_EEEEEEENS4_17SM75_U32x4_LDSM_NENS4_14SM90_TMA_STOREES21_NS4_17SM90_U32x4_STSM_NENS4_39AutoVectorizingCopyWithAssumedAlignmentILi128EEEEEEvvEEEEvNT_6ParamsE --------------------------
	.section	.text._ZN7cutlass13device_kernelINS_4gemm6kernel13GemmUniversalIN4cute5tupleIJiiiiEEENS1_10collective13CollectiveMmaINS1_35MainloopSm100TmaUmmaWarpSpecializedILi8ELi2ELi4ENS5_IJNS4_1CILi2EEESB_NSA_ILi1EEEEEEEENS5_IJNSA_ILi64EEENSA_ILi128EEESF_EEENS_6half_tENS5_IJlSC_lEEESI_SJ_NS4_8TiledMMAINS4_8MMA_AtomIJNS4_20SM100_MMA_F16BF16_SSISI_SI_fLi64ELi128ELNS4_4UMMA5MajorE0ELSO_0ELNSN_7ScaleInE0ELSP_0EEEEEENS4_6LayoutINS5_IJSC_SC_SC_EEENS5_IJNSA_ILi0EEESU_SU_EEEEENS5_IJNS4_10UnderscoreESX_SX_EEEEENS4_23SM90_TMA_LOAD_MULTICASTENS4_14ComposedLayoutINS4_7SwizzleILi3ELi4ELi3EEENS4_18smem_ptr_flag_bitsILi16EEENSS_INS5_IJNSA_ILi8EEESF_EEENS5_IJSF_SC_EEEEEEEvNS4_8identityES10_S1A_vS1B_EENS_8epilogue10collective18CollectiveEpilogueINS1D_23Sm100TmaWarpSpecializedILi4ELi2ELi16ELb1ELb0EEEJSH_NS5_IJNSS_ISF_SC_EENSS_INSA_ILi32EEESC_EEEEESI_SJ_SI_SJ_NS1D_6fusion15FusionCallbacksIS1H_NS1M_17LinearCombinationISI_fSI_fLNS_15FloatRoundStyleE2EEESH_S1L_JEEENS4_5SM1004TMEM4LOAD26SM100_TMEM_LOAD_16dp256b4xENS4_13SM90_TMA_LOADENS11_INS12_ILi2ELi4ELi3EEES15_NSS_INS5_IJS16_S1J_EEENS5_IJS1J_SC_EEEEEEENS4_17SM75_U32x4_LDSM_NENS4_14SM90_TMA_STOREES21_NS4_17SM90_U32x4_STSM_NENS4_39AutoVectorizingCopyWithAssumedAlignmentILi128EEEEEEvvEEEEvNT_6ParamsE,"ax",@progbits
	.align	128
.text._ZN7cutlass13device_kernelINS_4gemm6kernel13GemmUniversalIN4cute5tupleIJiiiiEEENS1_10collective13CollectiveMmaINS1_35MainloopSm100TmaUmmaWarpSpecializedILi8ELi2ELi4ENS5_IJNS4_1CILi2EEESB_NSA_ILi1EEEEEEEENS5_IJNSA_ILi64EEENSA_ILi128EEESF_EEENS_6half_tENS5_IJlSC_lEEESI_SJ_NS4_8TiledMMAINS4_8MMA_AtomIJNS4_20SM100_MMA_F16BF16_SSISI_SI_fLi64ELi128ELNS4_4UMMA5MajorE0ELSO_0ELNSN_7ScaleInE0ELSP_0EEEEEENS4_6LayoutINS5_IJSC_SC_SC_EEENS5_IJNSA_ILi0EEESU_SU_EEEEENS5_IJNS4_10UnderscoreESX_SX_EEEEENS4_23SM90_TMA_LOAD_MULTICASTENS4_14ComposedLayoutINS4_7SwizzleILi3ELi4ELi3EEENS4_18smem_ptr_flag_bitsILi16EEENSS_INS5_IJNSA_ILi8EEESF_EEENS5_IJSF_SC_EEEEEEEvNS4_8identityES10_S1A_vS1B_EENS_8epilogue10collective18CollectiveEpilogueINS1D_23Sm100TmaWarpSpecializedILi4ELi2ELi16ELb1ELb0EEEJSH_NS5_IJNSS_ISF_SC_EENSS_INSA_ILi32EEESC_EEEEESI_SJ_SI_SJ_NS1D_6fusion15FusionCallbacksIS1H_NS1M_17LinearCombinationISI_fSI_fLNS_15FloatRoundStyleE2EEESH_S1L_JEEENS4_5SM1004TMEM4LOAD26SM100_TMEM_LOAD_16dp256b4xENS4_13SM90_TMA_LOADENS11_INS12_ILi2ELi4ELi3EEES15_NSS_INS5_IJS16_S1J_EEENS5_IJS1J_SC_EEEEEEENS4_17SM75_U32x4_LDSM_NENS4_14SM90_TMA_STOREES21_NS4_17SM90_U32x4_STSM_NENS4_39AutoVectorizingCopyWithAssumedAlignmentILi128EEEEEEvvEEEEvNT_6ParamsE:
        .type           _ZN7cutlass13device_kernelINS_4gemm6kernel13GemmUniversalIN4cute5tupleIJiiiiEEENS1_10collective13CollectiveMmaINS1_35MainloopSm100TmaUmmaWarpSpecializedILi8ELi2ELi4ENS5_IJNS4_1CILi2EEESB_NSA_ILi1EEEEEEEENS5_IJNSA_ILi64EEENSA_ILi128EEESF_EEENS_6half_tENS5_IJlSC_lEEESI_SJ_NS4_8TiledMMAINS4_8MMA_AtomIJNS4_20SM100_MMA_F16BF16_SSISI_SI_fLi64ELi128ELNS4_4UMMA5MajorE0ELSO_0ELNSN_7ScaleInE0ELSP_0EEEEEENS4_6LayoutINS5_IJSC_SC_SC_EEENS5_IJNSA_ILi0EEESU_SU_EEEEENS5_IJNS4_10UnderscoreESX_SX_EEEEENS4_23SM90_TMA_LOAD_MULTICASTENS4_14ComposedLayoutINS4_7SwizzleILi3ELi4ELi3EEENS4_18smem_ptr_flag_bitsILi16EEENSS_INS5_IJNSA_ILi8EEESF_EEENS5_IJSF_SC_EEEEEEEvNS4_8identityES10_S1A_vS1B_EENS_8epilogue10collective18CollectiveEpilogueINS1D_23Sm100TmaWarpSpecializedILi4ELi2ELi16ELb1ELb0EEEJSH_NS5_IJNSS_ISF_SC_EENSS_INSA_ILi32EEESC_EEEEESI_SJ_SI_SJ_NS1D_6fusion15FusionCallbacksIS1H_NS1M_17LinearCombinationISI_fSI_fLNS_15FloatRoundStyleE2EEESH_S1L_JEEENS4_5SM1004TMEM4LOAD26SM100_TMEM_LOAD_16dp256b4xENS4_13SM90_TMA_LOADENS11_INS12_ILi2ELi4ELi3EEES15_NSS_INS5_IJS16_S1J_EEENS5_IJS1J_SC_EEEEEEENS4_17SM75_U32x4_LDSM_NENS4_14SM90_TMA_STOREES21_NS4_17SM90_U32x4_STSM_NENS4_39AutoVectorizingCopyWithAssumedAlignmentILi128EEEEEEvvEEEEvNT_6ParamsE,@function
        .size           _ZN7cutlass13device_kernelINS_4gemm6kernel13GemmUniversalIN4cute5tupleIJiiiiEEENS1_10collective13CollectiveMmaINS1_35MainloopSm100TmaUmmaWarpSpecializedILi8ELi2ELi4ENS5_IJNS4_1CILi2EEESB_NSA_ILi1EEEEEEEENS5_IJNSA_ILi64EEENSA_ILi128EEESF_EEENS_6half_tENS5_IJlSC_lEEESI_SJ_NS4_8TiledMMAINS4_8MMA_AtomIJNS4_20SM100_MMA_F16BF16_SSISI_SI_fLi64ELi128ELNS4_4UMMA5MajorE0ELSO_0ELNSN_7ScaleInE0ELSP_0EEEEEENS4_6LayoutINS5_IJSC_SC_SC_EEENS5_IJNSA_ILi0EEESU_SU_EEEEENS5_IJNS4_10UnderscoreESX_SX_EEEEENS4_23SM90_TMA_LOAD_MULTICASTENS4_14ComposedLayoutINS4_7SwizzleILi3ELi4ELi3EEENS4_18smem_ptr_flag_bitsILi16EEENSS_INS5_IJNSA_ILi8EEESF_EEENS5_IJSF_SC_EEEEEEEvNS4_8identityES10_S1A_vS1B_EENS_8epilogue10collective18CollectiveEpilogueINS1D_23Sm100TmaWarpSpecializedILi4ELi2ELi16ELb1ELb0EEEJSH_NS5_IJNSS_ISF_SC_EENSS_INSA_ILi32EEESC_EEEEESI_SJ_SI_SJ_NS1D_6fusion15FusionCallbacksIS1H_NS1M_17LinearCombinationISI_fSI_fLNS_15FloatRoundStyleE2EEESH_S1L_JEEENS4_5SM1004TMEM4LOAD26SM100_TMEM_LOAD_16dp256b4xENS4_13SM90_TMA_LOADENS11_INS12_ILi2ELi4ELi3EEES15_NSS_INS5_IJS16_S1J_EEENS5_IJS1J_SC_EEEEEEENS4_17SM75_U32x4_LDSM_NENS4_14SM90_TMA_STOREES21_NS4_17SM90_U32x4_STSM_NENS4_39AutoVectorizingCopyWithAssumedAlignmentILi128EEEEEEvvEEEEvNT_6ParamsE,(.L_x_196 - _ZN7cutlass13device_kernelINS_4gemm6kernel13GemmUniversalIN4cute5tupleIJiiiiEEENS1_10collective13CollectiveMmaINS1_35MainloopSm100TmaUmmaWarpSpecializedILi8ELi2ELi4ENS5_IJNS4_1CILi2EEESB_NSA_ILi1EEEEEEEENS5_IJNSA_ILi64EEENSA_ILi128EEESF_EEENS_6half_tENS5_IJlSC_lEEESI_SJ_NS4_8TiledMMAINS4_8MMA_AtomIJNS4_20SM100_MMA_F16BF16_SSISI_SI_fLi64ELi128ELNS4_4UMMA5MajorE0ELSO_0ELNSN_7ScaleInE0ELSP_0EEEEEENS4_6LayoutINS5_IJSC_SC_SC_EEENS5_IJNSA_ILi0EEESU_SU_EEEEENS5_IJNS4_10UnderscoreESX_SX_EEEEENS4_23SM90_TMA_LOAD_MULTICASTENS4_14ComposedLayoutINS4_7SwizzleILi3ELi4ELi3EEENS4_18smem_ptr_flag_bitsILi16EEENSS_INS5_IJNSA_ILi8EEESF_EEENS5_IJSF_SC_EEEEEEEvNS4_8identityES10_S1A_vS1B_EENS_8epilogue10collective18CollectiveEpilogueINS1D_23Sm100TmaWarpSpecializedILi4ELi2ELi16ELb1ELb0EEEJSH_NS5_IJNSS_ISF_SC_EENSS_INSA_ILi32EEESC_EEEEESI_SJ_SI_SJ_NS1D_6fusion15FusionCallbacksIS1H_NS1M_17LinearCombinationISI_fSI_fLNS_15FloatRoundStyleE2EEESH_S1L_JEEENS4_5SM1004TMEM4LOAD26SM100_TMEM_LOAD_16dp256b4xENS4_13SM90_TMA_LOADENS11_INS12_ILi2ELi4ELi3EEES15_NSS_INS5_IJS16_S1J_EEENS5_IJS1J_SC_EEEEEEENS4_17SM75_U32x4_LDSM_NENS4_14SM90_TMA_STOREES21_NS4_17SM90_U32x4_STSM_NENS4_39AutoVectorizingCopyWithAssumedAlignmentILi128EEEEEEvvEEEEvNT_6ParamsE)
        .other          _ZN7cutlass13device_kernelINS_4gemm6kernel13GemmUniversalIN4cute5tupleIJiiiiEEENS1_10collective13CollectiveMmaINS1_35MainloopSm100TmaUmmaWarpSpecializedILi8ELi2ELi4ENS5_IJNS4_1CILi2EEESB_NSA_ILi1EEEEEEEENS5_IJNSA_ILi64EEENSA_ILi128EEESF_EEENS_6half_tENS5_IJlSC_lEEESI_SJ_NS4_8TiledMMAINS4_8MMA_AtomIJNS4_20SM100_MMA_F16BF16_SSISI_SI_fLi64ELi128ELNS4_4UMMA5MajorE0ELSO_0ELNSN_7ScaleInE0ELSP_0EEEEEENS4_6LayoutINS5_IJSC_SC_SC_EEENS5_IJNSA_ILi0EEESU_SU_EEEEENS5_IJNS4_10UnderscoreESX_SX_EEEEENS4_23SM90_TMA_LOAD_MULTICASTENS4_14ComposedLayoutINS4_7SwizzleILi3ELi4ELi3EEENS4_18smem_ptr_flag_bitsILi16EEENSS_INS5_IJNSA_ILi8EEESF_EEENS5_IJSF_SC_EEEEEEEvNS4_8identityES10_S1A_vS1B_EENS_8epilogue10collective18CollectiveEpilogueINS1D_23Sm100TmaWarpSpecializedILi4ELi2ELi16ELb1ELb0EEEJSH_NS5_IJNSS_ISF_SC_EENSS_INSA_ILi32EEESC_EEEEESI_SJ_SI_SJ_NS1D_6fusion15FusionCallbacksIS1H_NS1M_17LinearCombinationISI_fSI_fLNS_15FloatRoundStyleE2EEESH_S1L_JEEENS4_5SM1004TMEM4LOAD26SM100_TMEM_LOAD_16dp256b4xENS4_13SM90_TMA_LOADENS11_INS12_ILi2ELi4ELi3EEES15_NSS_INS5_IJS16_S1J_EEENS5_IJS1J_SC_EEEEEEENS4_17SM75_U32x4_LDSM_NENS4_14SM90_TMA_STOREES21_NS4_17SM90_U32x4_STSM_NENS4_39AutoVectorizingCopyWithAssumedAlignmentILi128EEEEEEvvEEEEvNT_6ParamsE,@"STO_CUDA_ENTRY STV_DEFAULT"
_ZN7cutlass13device_kernelINS_4gemm6kernel13GemmUniversalIN4cute5tupleIJiiiiEEENS1_10collective13CollectiveMmaINS1_35MainloopSm100TmaUmmaWarpSpecializedILi8ELi2ELi4ENS5_IJNS4_1CILi2EEESB_NSA_ILi1EEEEEEEENS5_IJNSA_ILi64EEENSA_ILi128EEESF_EEENS_6half_tENS5_IJlSC_lEEESI_SJ_NS4_8TiledMMAINS4_8MMA_AtomIJNS4_20SM100_MMA_F16BF16_SSISI_SI_fLi64ELi128ELNS4_4UMMA5MajorE0ELSO_0ELNSN_7ScaleInE0ELSP_0EEEEEENS4_6LayoutINS5_IJSC_SC_SC_EEENS5_IJNSA_ILi0EEESU_SU_EEEEENS5_IJNS4_10UnderscoreESX_SX_EEEEENS4_23SM90_TMA_LOAD_MULTICASTENS4_14ComposedLayoutINS4_7SwizzleILi3ELi4ELi3EEENS4_18smem_ptr_flag_bitsILi16EEENSS_INS5_IJNSA_ILi8EEESF_EEENS5_IJSF_SC_EEEEEEEvNS4_8identityES10_S1A_vS1B_EENS_8epilogue10collective18CollectiveEpilogueINS1D_23Sm100TmaWarpSpecializedILi4ELi2ELi16ELb1ELb0EEEJSH_NS5_IJNSS_ISF_SC_EENSS_INSA_ILi32EEESC_EEEEESI_SJ_SI_SJ_NS1D_6fusion15FusionCallbacksIS1H_NS1M_17LinearCombinationISI_fSI_fLNS_15FloatRoundStyleE2EEESH_S1L_JEEENS4_5SM1004TMEM4LOAD26SM100_TMEM_LOAD_16dp256b4xENS4_13SM90_TMA_LOADENS11_INS12_ILi2ELi4ELi3EEES15_NSS_INS5_IJS16_S1J_EEENS5_IJS1J_SC_EEEEEEENS4_17SM75_U32x4_LDSM_NENS4_14SM90_TMA_STOREES21_NS4_17SM90_U32x4_STSM_NENS4_39AutoVectorizingCopyWithAssumedAlignmentILi128EEEEEEvvEEEEvNT_6ParamsE:
[----:B------:R-:W1:Y:S01]  /*0000*/  LDC R1, c[0x0][0x37c] ;  /* 0x0000df00ff017b82 */ /* 0x000e620000000800 */
[----:B------:R-:W2:Y:S01]  /*0010*/  S2R R57, SR_TID.X ;  /* 0x0000000000397919 */ /* 0x000ea20000002100 */
[----:B------:R-:W3:Y:S01]  /*0020*/  LDCU.64 UR8, c[0x0][0x890] ;  /* 0x00011200ff0877ac */ /* 0x000ee20008000a00 */
[----:B------:R-:W-:Y:S02]  /*0030*/  PRMT R45, RZ, 0x7610, R45 ;  /* 0x00007610ff2d7816 */ /* 0x000fe4000000002d */
[----:B------:R-:W-:Y:S01]  /*0040*/  ELECT P3, URZ, PT ;  /* 0x0000000000ff782f */ /* 0x000fe20003860000 */
[----:B---3--:R-:W-:-:S04]  /*0050*/  UISETP.NE.U32.AND UP0, UPT, UR8, URZ, UPT ;  /* 0x000000ff0800728c */ /* 0x008fc8000bf05070 */
[----:B------:R-:W-:Y:S01]  /*0060*/  UISETP.NE.AND.EX UP0, UPT, UR9, URZ, UPT, UP0 ;  /* 0x000000ff0900728c */ /* 0x000fe2000bf05300 */
[----:B--2---:R-:W-:-:S05]  /*0070*/  SHF.R.U32.HI R46, RZ, 0x5, R57 ;  /* 0x00000005ff2e7819 */ /* 0x004fca0000011639 */
[----:B------:R-:W2:Y:S02]  /*0080*/  SHFL.IDX PT, R0, R46, RZ, 0x1f ;  /* 0x00001fff2e007589 */ /* 0x000ea400000e0000 */
[----:B--2---:R-:W-:Y:S01]  /*0090*/  R2UR UR17, R0 ;  /* 0x00000000001172ca */ /* 0x004fe200000e0000 */
[----:B-1----:R-:W-:-:S14]  /*00a0*/  BRA.U UP0, `(.L_x_0) ;  /* 0x0000000100307547 */ /* 0x002fdc000b800000 */
[----:B------:R-:W1:Y:S02]  /*00b0*/  LDCU.64 UR4, c[0x0][0x888] ;  /* 0x00011100ff0477ac */ /* 0x000e640008000a00 */
[----:B-1----:R-:W-:-:S04]  /*00c0*/  UISETP.NE.U32.AND UP0, UPT, UR4, URZ, UPT ;  /* 0x000000ff0400728c */ /* 0x002fc8000bf05070 */
[----:B------:R-:W-:-:S09]  /*00d0*/  UISETP.NE.AND.EX UP0, UPT, UR5, URZ, UPT, UP0 ;  /* 0x000000ff0500728c */ /* 0x000fd2000bf05300 */
[----:B------:R-:W-:Y:S05]  /*00e0*/  BRA.U !UP0, `(.L_x_1) ;  /* 0x0000000108147547 */ /* 0x000fea000b800000 */
[----:B------:R-:W1:Y:S01]  /*00f0*/  LDC.64 R2, c[0x0][0x888] ;  /* 0x00022200ff027b82 */ /* 0x000e620000000a00 */
[----:B------:R-:W1:Y:S02]  /*0100*/  LDCU.64 UR4, c[0x0][0x358] ;  /* 0x00006b00ff0477ac */ /* 0x000e640008000a00 */
[----:B-1----:R1:W5:Y:S01]  /*0110*/  LDG.E R27, desc[UR4][R2.64] ;  /* 0x00000004021b7981 */ /* 0x002362000c1e1900 */
[----:B------:R-:W-:Y:S01]  /*0120*/  HFMA2 R45, -RZ, RZ, 0, 5.9604644775390625e-08 ;  /* 0x00000001ff2d7431 */ /* 0x000fe200000001ff */
[----:B------:R-:W-:Y:S05]  /*0130*/  BRA `(.L_x_0) ;  /* 0x00000000000c7947 */ /* 0x000fea0003800000 */
.L_x_1:
[----:B------:R-:W1:Y:S01]  /*0140*/  LDCU UR4, c[0x0][0x880] ;  /* 0x00011000ff0477ac */ /* 0x000e620008000800 */
[----:B------:R-:W-:Y:S01]  /*0150*/  HFMA2 R45, -RZ, RZ, 0, 5.9604644775390625e-08 ;  /* 0x00000001ff2d7431 */ /* 0x000fe200000001ff */
[----:B-1----:R-:W-:-:S07]  /*0160*/  MOV R27, UR4 ;  /* 0x00000004001b7c02 */ /* 0x002fce0008000f00 */
.L_x_0:
[----:B------:R-:W2:Y:S02]  /*0170*/  LDCU.64 UR4, c[0x0][0x8b0] ;  /* 0x00011600ff0477ac */ /* 0x000ea40008000a00 */
[----:B--2---:R-:W-:-:S04]  /*0180*/  UISETP.NE.U32.AND UP0, UPT, UR4, URZ, UPT ;  /* 0x000000ff0400728c */ /* 0x004fc8000bf05070 */
[----:B------:R-:W-:-:S09]  /*0190*/  UISETP.NE.AND.EX UP0, UPT, UR5, URZ, UPT, UP0 ;  /* 0x000000ff0500728c */ /* 0x000fd2000bf05300 */
[----:B------:R-:W-:Y:S05]  /*01a0*/  BRA.U UP0, `(.L_x_2) ;  /* 0x0000000100287547 */ /* 0x000fea000b800000 */
[----:B------:R-:W2:Y:S02]  /*01b0*/  LDCU.64 UR4, c[0x0][0x8a8] ;  /* 0x00011500ff0477ac */ /* 0x000ea40008000a00 */
[----:B--2---:R-:W-:-:S04]  /*01c0*/  UISETP.NE.U32.AND UP0, UPT, UR4, URZ, UPT ;  /* 0x000000ff0400728c */ /* 0x004fc8000bf05070 */
[----:B------:R-:W-:-:S09]  /*01d0*/  UISETP.NE.AND.EX UP0, UPT, UR5, URZ, UPT, UP0 ;  /* 0x000000ff0500728c */ /* 0x000fd2000bf05300 */
[----:B------:R-:W-:Y:S05]  /*01e0*/  BRA.U !UP0, `(.L_x_3) ;  /* 0x0000000108107547 */ /* 0x000fea000b800000 */
[----:B------:R-:W2:Y:S01]  /*01f0*/  LDC.64 R24, c[0x0][0x8a8] ;  /* 0x00022a00ff187b82 */ /* 0x000ea20000000a00 */
[----:B------:R-:W2:Y:S02]  /*0200*/  LDCU.64 UR4, c[0x0][0x358] ;  /* 0x00006b00ff0477ac */ /* 0x000ea40008000a00 */
[----:B--2---:R2:W5:Y:S01]  /*0210*/  LDG.E R24, desc[UR4][R24.64] ;  /* 0x0000000418187981 */ /* 0x004562000c1e1900 */
[----:B------:R-:W-:Y:S05]  /*0220*/  BRA `(.L_x_2) ;  /* 0x0000000000087947 */ /* 0x000fea0003800000 */
.L_x_3:
[----:B------:R-:W2:Y:S02]  /*0230*/  LDCU UR4, c[0x0][0x8a0] ;  /* 0x00011400ff0477ac */ /* 0x000ea40008000800 */
[----:B--2---:R-:W-:Y:S02]  /*0240*/  MOV R24, UR4 ;  /* 0x0000000400187c02 */ /* 0x004fe40008000f00 */
.L_x_2:
[----:B------:R-:W-:Y:S01]  /*0250*/  IMAD.U32 R0, RZ, RZ, UR17 ;  /* 0x00000011ff007e24 */ /* 0x000fe2000f8e00ff */
[----:B------:R-:W-:Y:S04]  /*0260*/  BSSY.RECONVERGENT B0, `(.L_x_4) ;  /* 0x000000c000007945 */ /* 0x000fe80003800200 */
[C---:B------:R-:W-:Y:S02]  /*0270*/  ISETP.NE.OR P1, PT, R0.reuse, 0x1, !P3 ;  /* 0x000000010000780c */ /* 0x040fe40005f25670 */
[----:B------:R-:W-:-:S11]  /*0280*/  ISETP.NE.OR P0, PT, R0, 0x3, !P3 ;  /* 0x000000030000780c */ /* 0x000fd60005f05670 */
[----:B------:R-:W-:Y:S05]  /*0290*/  @P1 BRA `(.L_x_5) ;  /* 0x0000000000201947 */ /* 0x000fea0003800000 */
[----:B------:R-:W3:Y:S02]  /*02a0*/  LDCU.64 UR4, c[0x0][0x348] ;  /* 0x00006900ff0477ac */ /* 0x000ee40008000a00 */
[----:B---3--:R-:W-:Y:S02]  /*02b0*/  UIADD3 UR6, UP1, UPT, UR4, 0x80, URZ ;  /* 0x0000008004067890 */ /* 0x008fe4000ff3e0ff */
[----:B------:R-:W-:Y:S02]  /*02c0*/  UIADD3 UR4, UP0, UPT, UR4, 0x180, URZ ;  /* 0x0000018004047890 */ /* 0x000fe4000ff1e0ff */
[----:B------:R-:W-:Y:S02]  /*02d0*/  UIADD3.X UR7, UPT, UPT, URZ, UR5, URZ, UP1, !UPT ;  /* 0x00000005ff077290 */ /* 0x000fe40008ffe4ff */
[----:B------:R-:W-:-:S07]  /*02e0*/  UIADD3.X UR5, UPT, UPT, URZ, UR5, URZ, UP0, !UPT ;  /* 0x00000005ff057290 */ /* 0x000fce00087fe4ff */
[----:B------:R3:W-:Y:S02]  /*02f0*/  UTMACCTL.PF [UR6] ;  /* 0x00000000060079b9 */ /* 0x0007e40008040000 */
[----:B------:R3:W-:Y:S02]  /*0300*/  UTMACCTL.PF [UR4] ;  /* 0x00000000040079b9 */ /* 0x0007e40008040000 */
[----:B---3--:R-:W-:Y:S01]  /*0310*/  NOP ;  /* 0x0000000000007918 */ /* 0x008fe20000000000 */
.L_x_5:
[----:B------:R-:W-:Y:S05]  /*0320*/  BSYNC.RECONVERGENT B0 ;  /* 0x0000000000007941 */ /* 0x000fea0003800200 */
.L_x_4:
[----:B------:R-:W-:Y:S04]  /*0330*/  BSSY.RECONVERGENT B0, `(.L_x_6) ;  /* 0x000000a000007945 */ /* 0x000fe80003800200 */
        /* <DEDUP_REMOVED lines=9> */
.L_x_7:
[----:B------:R-:W-:Y:S05]  /*03d0*/  BSYNC.RECONVERGENT B0 ;  /* 0x0000000000007941 */ /* 0x000fea0003800200 */
.L_x_6:
[----:B------:R-:W3:Y:S01]  /*03e0*/  LDCU.64 UR4, c[0x0][0x888] ;  /* 0x00011100ff0477ac */ /* 0x000ee20008000a00 */
[----:B------:R-:W-:Y:S02]  /*03f0*/  UISETP.EQ.U32.AND UP1, UPT, UR8, URZ, UPT ;  /* 0x000000ff0800728c */ /* 0x000fe4000bf22070 */
[----:B------:R-:W-:Y:S02]  /*0400*/  UPLOP3.LUT UP3, UPT, UPT, UPT, UPT, 0x80, 0x8 ;  /* 0x000000000008789c */ /* 0x000fe40003f6f070 */
[----:B---3--:R-:W-:-:S04]  /*0410*/  UISETP.NE.U32.AND UP0, UPT, UR4, URZ, UPT ;  /* 0x000000ff0400728c */ /* 0x008fc8000bf05070 */
[----:B------:R-:W-:-:S04]  /*0420*/  UISETP.NE.AND.EX UP0, UPT, UR5, URZ, UPT, UP0 ;  /* 0x000000ff0500728c */ /* 0x000fc8000bf05300 */
[----:B------:R-:W-:-:S04]  /*0430*/  UISETP.EQ.OR.EX UP2, UPT, UR9, URZ, !UP0, UP1 ;  /* 0x000000ff0900728c */ /* 0x000fc8000c742710 */
[----:B------:R-:W-:-:S06]  /*0440*/  UP2UR UR4, UPR, URZ, 0x4 ;  /* 0x00000004ff047883 */ /* 0x000fcc0008000000 */
[----:B------:R-:W-:Y:S01]  /*0450*/  MOV R49, UR4 ;  /* 0x0000000400317c02 */ /* 0x000fe20008000f00 */
[----:B------:R-:W-:Y:S06]  /*0460*/  BRA.U !UP2, `(.L_x_8) ;  /* 0x000000010a207547 */ /* 0x000fec000b800000 */
[----:B------:R-:W-:Y:S01]  /*0470*/  UISETP.NE.U32.AND UP1, UPT, UR8, URZ, UPT ;  /* 0x000000ff0800728c */ /* 0x000fe2000bf25070 */
[----:B-----5:R-:W-:Y:S01]  /*0480*/  FSETP.NEU.AND P0, PT, R27, RZ, PT ;  /* 0x000000ff1b00720b */ /* 0x020fe20003f0d000 */
[----:B------:R-:W-:Y:S02]  /*0490*/  USEL UR4, URZ, 0xffffffff, UP0 ;  /* 0xffffffffff047887 */ /* 0x000fe40008000000 */
[----:B------:R-:W-:-:S10]  /*04a0*/  UISETP.NE.AND.EX UP1, UPT, UR9, URZ, UPT, UP1 ;  /* 0x000000ff0900728c */ /* 0x000fd4000bf25310 */
[----:B------:R-:W-:Y:S01]  /*04b0*/  VOTEU.ANY UP0, P0 ;  /* 0x0000000000ff7886 */ /* 0x000fe20000000100 */
[----:B------:R-:W-:-:S04]  /*04c0*/  @!UP1 USEL UR4, URZ, 0xffffffff, UP0 ;  /* 0xffffffffff049887 */ /* 0x000fc80008000000 */
[----:B------:R-:W-:-:S04]  /*04d0*/  ULOP3.LUT UR4, UR4, 0x1, URZ, 0xc0, !UPT ;  /* 0x0000000104047892 */ /* 0x000fc8000f8ec0ff */
[----:B------:R-:W-:-:S11]  /*04e0*/  UISETP.NE.U32.AND UP3, UPT, UR4, 0x1, UPT ;  /* 0x000000010400788c */ /* 0x000fd6000bf65070 */
.L_x_8:
[----:B-1----:R-:W1:Y:S01]  /*04f0*/  SHFL.IDX PT, R2, R46, RZ, 0x1f ;  /* 0x00001fff2e027589 */ /* 0x002e6200000e0000 */
[----:B------:R-:W-:-:S04]  /*0500*/  UISETP.NE.AND UP0, UPT, UR17, 0x2, UPT ;  /* 0x000000021100788c */ /* 0x000fc8000bf05270 */
[----:B------:R-:W-:Y:S01]  /*0510*/  USEL UR48, URZ, 0x1, UP0 ;  /* 0x00000001ff307887 */ /* 0x000fe20008000000 */
[----:B-1----:R-:W-:-:S13]  /*0520*/  ISETP.NE.AND P0, PT, R2, RZ, PT ;  /* 0x000000ff0200720c */ /* 0x002fda0003f05270 */
[----:B------:R-:W-:Y:S05]  /*0530*/  @P0 BRA `(.L_x_9) ;  /* 0x0000000000840947 */ /* 0x000fea0003800000 */
[----:B------:R-:W-:Y:S01]  /*0540*/  ELECT P0, URZ, PT ;  /* 0x0000000000ff782f */ /* 0x000fe20003800000 */
[----:B------:R-:W-:-:S12]  /*0550*/  BSSY.RECONVERGENT B0, `(.L_x_9) ;  /* 0x000001f000007945 */ /* 0x000fd80003800200 */
[----:B------:R-:W-:Y:S05]  /*0560*/  @!P0 BRA `(.L_x_10) ;  /* 0x0000000000748947 */ /* 0x000fea0003800000 */
[----:B------:R-:W1:Y:S01]  /*0570*/  S2UR UR4, SR_CgaCtaId ;  /* 0x00000000000479c3 */ /* 0x000e620000008800 */
[----:B------:R-:W-:Y:S01]  /*0580*/  UMOV UR5, 0x400 ;  /* 0x0000040000057882 */ /* 0x000fe20000000000 */
[----:B------:R-:W-:Y:S01]  /*0590*/  UMOV UR8, 0x1 ;  /* 0x0000000100087882 */ /* 0x000fe20000000000 */
[----:B------:R-:W-:Y:S01]  /*05a0*/  UMOV UR6, 0x3 ;  /* 0x0000000300067882 */ /* 0x000fe20000000000 */
[----:B------:R-:W-:-:S04]  /*05b0*/  UIADD3 UR8, UPT, UPT, -UR8, 0x100000, URZ ;  /* 0x0010000008087890 */ /* 0x000fc8000fffe1ff */
[----:B------:R-:W-:Y:S02]  /*05c0*/  USHF.L.U32 UR9, UR8, 0xb, URZ ;  /* 0x0000000b08097899 */ /* 0x000fe400080006ff */
[----:B------:R-:W-:Y:S02]  /*05d0*/  USHF.L.U32 UR8, UR8, 0x1, URZ ;  /* 0x0000000108087899 */ /* 0x000fe400080006ff */
[----:B------:R-:W-:-:S04]  /*05e0*/  UIADD3 UR6, UPT, UPT, -UR6, 0x100000, URZ ;  /* 0x0010000006067890 */ /* 0x000fc8000fffe1ff */
[----:B------:R-:W-:Y:S02]  /*05f0*/  USHF.L.U32 UR7, UR6, 0xb, URZ ;  /* 0x0000000b06077899 */ /* 0x000fe400080006ff */
[----:B------:R-:W-:Y:S02]  /*0600*/  USHF.L.U32 UR6, UR6, 0x1, URZ ;  /* 0x0000000106067899 */ /* 0x000fe400080006ff */
[----:B-1----:R-:W-:Y:S01]  /*0610*/  ULEA UR4, UR4, UR5, 0x18 ;  /* 0x0000000504047291 */ /* 0x002fe2000f8ec0ff */
[----:B------:R-:W1:Y:S11]  /*0620*/  FENCE.VIEW.ASYNC.S ;  /* 0x00000000000073c6 */ /* 0x000e760000000000 */
[----:B-1----:R1:W3:Y:S01]  /*0630*/  SYNCS.EXCH.64 URZ, [UR4], UR8 ;  /* 0x0000000804ff75b2 */ /* 0x0022e20008000100 */
[----:B------:R1:W4:Y:S01]  /*0640*/  SYNCS.EXCH.64 URZ, [UR4+0x40], UR6 ;  /* 0x0000400604ff75b2 */ /* 0x0003220008000100 */
[----:B------:R1:W1:Y:S01]  /*0650*/  SYNCS.EXCH.64 URZ, [UR4+0x8], UR8 ;  /* 0x0000080804ff75b2 */ /* 0x0002620008000100 */
        /* <DEDUP_REMOVED lines=13> */
[----:B------:R-:W-:Y:S01]  /*0730*/  NOP ;  /* 0x0000000000007918 */ /* 0x000fe20000000000 */
.L_x_10:
[----:B-1----:R-:W-:Y:S05]  /*0740*/  BSYNC.RECONVERGENT B0 ;  /* 0x0000000000007941 */ /* 0x002fea0003800200 */
.L_x_9:
[----:B------:R-:W1:Y:S01]  /*0750*/  SHFL.IDX PT, R2, R46, RZ, 0x1f ;  /* 0x00001fff2e027589 */ /* 0x000e6200000e0000 */
[----:B------:R-:W-:Y:S01]  /*0760*/  NOP ;  /* 0x0000000000007918 */ /* 0x000fe20000000000 */
[----:B-1----:R-:W-:-:S13]  /*0770*/  ISETP.NE.AND P0, PT, R2, 0x1, PT ;  /* 0x000000010200780c */ /* 0x002fda0003f05270 */
[----:B------:R-:W-:Y:S05]  /*0780*/  @P0 BRA `(.L_x_11) ;  /* 0x0000000000580947 */ /* 0x000fea0003800000 */
        /* <DEDUP_REMOVED lines=9> */
[----:B------:R-:W-:Y:S01]  /*0820*/  USHF.L.U32 UR6, UR6, 0x1, URZ ;  /* 0x0000000106067899 */ /* 0x000fe200080006ff */
[----:B------:R-:W-:Y:S01]  /*0830*/  ELECT P0, URZ, PT ;  /* 0x0000000000ff782f */ /* 0x000fe20003800000 */
[----:B-1----:R-:W-:Y:S01]  /*0840*/  ULEA UR4, UR4, UR5, 0x18 ;  /* 0x0000000504047291 */ /* 0x002fe2000f8ec0ff */
[----:B------:R-:W1:Y:S11]  /*0850*/  FENCE.VIEW.ASYNC.S ;  /* 0x00000000000073c6 */ /* 0x000e760000000000 */
[----:B-1----:R1:W1:Y:S01]  /*0860*/  SYNCS.EXCH.64 URZ, [UR4+0x80], UR8 ;  /* 0x0000800804ff75b2 */ /* 0x0022620008000100 */
        /* <DEDUP_REMOVED lines=8> */
.L_x_11:
[----:B------:R-:W2:Y:S01]  /*08f0*/  SHFL.IDX PT, R2, R46, RZ, 0x1f ;  /* 0x00001fff2e027589 */ /* 0x000ea200000e0000 */
[----:B------:R-:W-:Y:S01]  /*0900*/  NOP ;  /* 0x0000000000007918 */ /* 0x000fe20000000000 */
[----:B--2---:R-:W-:-:S13]  /*0910*/  ISETP.NE.AND P0, PT, R2, 0x3, PT ;  /* 0x000000030200780c */ /* 0x004fda0003f05270 */
[----:B------:R-:W-:Y:S05]  /*0920*/  @P0 BRA `(.L_x_12) ;  /* 0x0000000000300947 */ /* 0x000fea0003800000 */
[----:B-1----:R-:W1:Y:S01]  /*0930*/  S2UR UR4, SR_CgaCtaId ;  /* 0x00000000000479c3 */ /* 0x002e620000008800 */
[----:B------:R-:W-:Y:S01]  /*0940*/  UMOV UR6, 0x400 ;  /* 0x0000040000067882 */ /* 0x000fe20000000000 */
[----:B------:R-:W-:Y:S01]  /*0950*/  UMOV UR5, 0x20 ;  /* 0x0000002000057882 */ /* 0x000fe20000000000 */
[----:B------:R-:W-:Y:S01]  /*0960*/  ELECT P0, URZ, PT ;  /* 0x0000000000ff782f */ /* 0x000fe20003800000 */
[----:B-1----:R-:W-:Y:S02]  /*0970*/  ULEA UR6, UR4, UR6, 0x18 ;  /* 0x0000000604067291 */ /* 0x002fe4000f8ec0ff */
[----:B------:R-:W-:-:S04]  /*0980*/  UIADD3 UR4, UPT, UPT, -UR5, 0x100000, URZ ;  /* 0x0010000005047890 */ /* 0x000fc8000fffe1ff */
[----:B------:R-:W-:Y:S02]  /*0990*/  USHF.L.U32 UR5, UR4, 0xb, URZ ;  /* 0x0000000b04057899 */ /* 0x000fe400080006ff */
[----:B------:R-:W-:Y:S01]  /*09a0*/  USHF.L.U32 UR4, UR4, 0x1, URZ ;  /* 0x0000000104047899 */ /* 0x000fe200080006ff */
[----:B------:R-:W1:Y:S11]  /*09b0*/  FENCE.VIEW.ASYNC.S ;  /* 0x00000000000073c6 */ /* 0x000e760000000000 */
[----:B-1----:R2:W1:Y:S01]  /*09c0*/  SYNCS.EXCH.64 URZ, [UR6+0xc0], UR4 ;  /* 0x0000c00406ff75b2 */ /* 0x0024620008000100 */
[----:B------:R2:W1:Y:S02]  /*09d0*/  SYNCS.EXCH.64 URZ, [UR6+0xc8], UR4 ;  /* 0x0000c80406ff75b2 */ /* 0x0004640008000100 */
[----:B--2---:R-:W-:Y:S01]  /*09e0*/  NOP ;  /* 0x0000000000007918 */ /* 0x004fe20000000000 */
.L_x_12:
[----:B------:R-:W2:Y:S01]  /*09f0*/  SHFL.IDX PT, R2, R46, RZ, 0x1f ;  /* 0x00001fff2e027589 */ /* 0x000ea200000e0000 */
[----:B------:R-:W-:Y:S01]  /*0a00*/  NOP ;  /* 0x0000000000007918 */ /* 0x000fe20000000000 */
[----:B--2---:R-:W-:-:S13]  /*0a10*/  ISETP.NE.AND P0, PT, R2, 0x4, PT ;  /* 0x000000040200780c */ /* 0x004fda0003f05270 */
[----:B------:R-:W-:Y:S05]  /*0a20*/  @P0 BRA `(.L_x_13) ;  /* 0x00000000004c0947 */ /* 0x000fea0003800000 */
[----:B-1----:R-:W1:Y:S01]  /*0a30*/  S2UR UR6, SR_CgaCtaId ;  /* 0x00000000000679c3 */ /* 0x002e620000008800 */
[----:B------:R-:W-:Y:S01]  /*0a40*/  UMOV UR4, 0x3a0 ;  /* 0x000003a000047882 */ /* 0x000fe20000000000 */
[----:B------:R-:W-:Y:S01]  /*0a50*/  UMOV UR5, 0x400 ;  /* 0x0000040000057882 */ /* 0x000fe20000000000 */
[----:B------:R-:W-:Y:S01]  /*0a60*/  USEL UR4, UR4, 0x320, UP3 ;  /* 0x0000032004047887 */ /* 0x000fe20009800000 */
[----:B------:R-:W-:Y:S01]  /*0a70*/  UMOV UR8, 0x1 ;  /* 0x0000000100087882 */ /* 0x000fe20000000000 */
[----:B------:R-:W-:Y:S01]  /*0a80*/  ELECT P0, URZ, PT ;  /* 0x0000000000ff782f */ /* 0x000fe20003800000 */
[----:B------:R-:W-:-:S04]  /*0a90*/  UIADD3 UR8, UPT, UPT, -UR8, 0x100000, URZ ;  /* 0x0010000008087890 */ /* 0x000fc8000fffe1ff */
[----:B------:R-:W-:Y:S02]  /*0aa0*/  USHF.L.U32 UR9, UR8, 0xb, URZ ;  /* 0x0000000b08097899 */ /* 0x000fe400080006ff */
[----:B------:R-:W-:Y:S02]  /*0ab0*/  USHF.L.U32 UR8, UR8, 0x1, URZ ;  /* 0x0000000108087899 */ /* 0x000fe400080006ff */
[----:B-1----:R-:W-:Y:S02]  /*0ac0*/  ULEA UR6, UR6, UR5, 0x18 ;  /* 0x0000000506067291 */ /* 0x002fe4000f8ec0ff */
[----:B------:R-:W-:-:S04]  /*0ad0*/  UIADD3 UR4, UPT, UPT, -UR4, 0x100000, URZ ;  /* 0x0010000004047890 */ /* 0x000fc8000fffe1ff */
[----:B------:R-:W-:Y:S02]  /*0ae0*/  USHF.L.U32 UR5, UR4, 0xb, URZ ;  /* 0x0000000b04057899 */ /* 0x000fe400080006ff */
[----:B------:R-:W-:Y:S01]  /*0af0*/  USHF.L.U32 UR4, UR4, 0x1, URZ ;  /* 0x0000000104047899 */ /* 0x000fe200080006ff */
[----:B------:R-:W1:Y:S03]  /*0b00*/  FENCE.VIEW.ASYNC.S ;  /* 0x00000000000073c6 */ /* 0x000e660000000000 */
[----:B-1----:R2:W1:Y:S08]  /*0b10*/  SYNCS.EXCH.64 URZ, [UR6+0xd0], UR8 ;  /* 0x0000d00806ff75b2 */ /* 0x0024700008000100 */
[----:B------:R2:W1:Y:S01]  /*0b20*/  SYNCS.EXCH.64 URZ, [UR6+0xe0], UR4 ;  /* 0x0000e00406ff75b2 */ /* 0x0004620008000100 */
[----:B------:R2:W1:Y:S01]  /*0b30*/  SYNCS.EXCH.64 URZ, [UR6+0xd8], UR8 ;  /* 0x0000d80806ff75b2 */ /* 0x0004620008000100 */
[----:B------:R2:W1:Y:S02]  /*0b40*/  SYNCS.EXCH.64 URZ, [UR6+0xe8], UR4 ;  /* 0x0000e80406ff75b2 */ /* 0x0004640008000100 */
[----:B--2---:R-:W-:Y:S01]  /*0b50*/  NOP ;  /* 0x0000000000007918 */ /* 0x004fe20000000000 */
.L_x_13:
[----:B------:R-:W2:Y:S01]  /*0b60*/  SHFL.IDX PT, R2, R46, RZ, 0x1f ;  /* 0x00001fff2e027589 */ /* 0x000ea200000e0000 */
[----:B------:R-:W-:Y:S01]  /*0b70*/  NOP ;  /* 0x0000000000007918 */ /* 0x000fe20000000000 */
[----:B--2---:R-:W-:-:S13]  /*0b80*/  ISETP.NE.AND P0, PT, R2, 0x5, PT ;  /* 0x000000050200780c */ /* 0x004fda0003f05270 */
[----:B------:R-:W-:Y:S05]  /*0b90*/  @P0 BRA `(.L_x_14) ;  /* 0x0000000000580947 */ /* 0x000fea0003800000 */
[----:B-1----:R-:W1:Y:S01]  /*0ba0*/  S2UR UR4, SR_CgaCtaId ;  /* 0x00000000000479c3 */ /* 0x002e620000008800 */
        /* <DEDUP_REMOVED lines=19> */
[----:B------:R2:W1:Y:S02]  /*0ce0*/  SYNCS.EXCH.64 URZ, [UR4+0x128], UR6 ;  /* 0x0001280604ff75b2 */ /* 0x0004640008000100 */
[----:B--2---:R-:W-:Y:S01]  /*0cf0*/  NOP ;  /* 0x0000000000007918 */ /* 0x004fe20000000000 */
.L_x_14:
[----:B------:R-:W2:Y:S01]  /*0d00*/  SHFL.IDX PT, R2, R46, RZ, 0x1f ;  /* 0x00001fff2e027589 */ /* 0x000ea200000e0000 */
[----:B------:R-:W-:Y:S01]  /*0d10*/  NOP ;  /* 0x0000000000007918 */ /* 0x000fe20000000000 */
[----:B--2---:R-:W-:-:S13]  /*0d20*/  ISETP.NE.AND P0, PT, R2, 0x3, PT ;  /* 0x000000030200780c */ /* 0x004fda0003f05270 */
[----:B------:R-:W-:Y:S05]  /*0d30*/  @P0 BRA `(.L_x_15) ;  /* 0x0000000000380947 */ /* 0x000fea0003800000 */
[----:B------:R-:W2:Y:S01]  /*0d40*/  S2UR UR5, SR_CgaCtaId ;  /* 0x00000000000579c3 */ /* 0x000ea20000008800 */
[----:B-1----:R-:W-:Y:S01]  /*0d50*/  UMOV UR4, 0x400 ;  /* 0x0000040000047882 */ /* 0x002fe20000000000 */
[----:B------:R-:W-:Y:S01]  /*0d60*/  UMOV UR6, 0x20 ;  /* 0x0000002000067882 */ /* 0x000fe20000000000 */
[----:B------:R-:W-:Y:S01]  /*0d70*/  ELECT P0, URZ, PT ;  /* 0x0000000000ff782f */ /* 0x000fe20003800000 */
[----:B------:R-:W-:-:S04]  /*0d80*/  UIADD3 UR6, UPT, UPT, -UR6, 0x100000, URZ ;  /* 0x0010000006067890 */ /* 0x000fc8000fffe1ff */
[----:B------:R-:W-:Y:S02]  /*0d90*/  USHF.L.U32 UR7, UR6, 0xb, URZ ;  /* 0x0000000b06077899 */ /* 0x000fe400080006ff */
[----:B------:R-:W-:Y:S02]  /*0da0*/  USHF.L.U32 UR6, UR6, 0x1, URZ ;  /* 0x0000000106067899 */ /* 0x000fe400080006ff */
[----:B--2---:R-:W-:Y:S01]  /*0db0*/  ULEA UR4, UR5, UR4, 0x18 ;  /* 0x0000000405047291 */ /* 0x004fe2000f8ec0ff */
[----:B------:R-:W1:Y:S11]  /*0dc0*/  FENCE.VIEW.ASYNC.S ;  /* 0x00000000000073c6 */ /* 0x000e760000000000 */
[----:B-1----:R2:W1:Y:S01]  /*0dd0*/  SYNCS.EXCH.64 URZ, [UR4+0x130], UR6 ;  /* 0x0001300604ff75b2 */ /* 0x0024620008000100 */
[----:B------:R2:W1:Y:S01]  /*0de0*/  SYNCS.EXCH.64 URZ, [UR4+0x140], UR6 ;  /* 0x0001400604ff75b2 */ /* 0x0004620008000100 */
[----:B------:R2:W1:Y:S01]  /*0df0*/  SYNCS.EXCH.64 URZ, [UR4+0x138], UR6 ;  /* 0x0001380604ff75b2 */ /* 0x0004620008000100 */
[----:B------:R2:W1:Y:S02]  /*0e00*/  SYNCS.EXCH.64 URZ, [UR4+0x148], UR6 ;  /* 0x0001480604ff75b2 */ /* 0x0004640008000100 */
[----:B--2---:R-:W-:Y:S01]  /*0e10*/  NOP ;  /* 0x0000000000007918 */ /* 0x004fe20000000000 */
.L_x_15:
[----:B-1----:R-:W1:Y:S01]  /*0e20*/  LDCU UR4, c[0x0][0x36c] ;  /* 0x00006d80ff0477ac */ /* 0x002e620008000800 */
[----:B------:R-:W-:Y:S01]  /*0e30*/  ISETP.NE.OR P3, PT, R0, 0x2, !P3 ;  /* 0x000000020000780c */ /* 0x000fe20005f65670 */
[----:B------:R-:W-:Y:S01]  /*0e40*/  NOP ;  /* 0x0000000000007918 */ /* 0x000fe20000000000 */
[----:B------:R-:W-:Y:S01]  /*0e50*/  LOP3.LUT R0, R57, 0x1f, RZ, 0xc0, !PT ;  /* 0x0000001f39007812 */ /* 0x000fe200078ec0ff */
[----:B------:R-:W-:Y:S02]  /*0e60*/  UISETP.NE.AND UP4, UPT, UR17, URZ, UPT ;  /* 0x000000ff1100728c */ /* 0x000fe4000bf85270 */
[----:B-1----:R-:W-:-:S09]  /*0e70*/  UISETP.EQ.U32.AND UP5, UPT, UR4, 0x1, UPT ;  /* 0x000000010400788c */ /* 0x002fd2000bfa2070 */
[----:B------:R-:W-:Y:S05]  /*0e80*/  BRA.U !UP5, `(.L_x_16) ;  /* 0x000000010d087547 */ /* 0x000fea000b800000 */
[----:B---34-:R-:W-:Y:S01]  /*0e90*/  UCGABAR_ARV ;  /* 0x00000000000079c7 */ /* 0x018fe20008000000 */
[----:B------:R-:W-:Y:S05]  /*0ea0*/  BRA `(.L_x_17) ;  /* 0x0000000000047947 */ /* 0x000fea0003800000 */
.L_x_16:
[----:B---34-:R-:W-:Y:S01]  /*0eb0*/  NOP ;  /* 0x0000000000007918 */ /* 0x018fe20000000000 */
.L_x_17:
[----:B------:R-:W1:Y:S01]  /*0ec0*/  S2UR UR16, SR_CTAID.X ;  /* 0x00000000001079c3 */ /* 0x000e620000002500 */
[----:B------:R-:W-:-:S05]  /*0ed0*/  CS2R.32 R48, SR_CgaSize ;  /* 0x0000000000307805 */ /* 0x000fca0000008a00 */
[----:B------:R-:W-:-:S05]  /*0ee0*/  IMAD R48, R48, -0xa0, RZ ;  /* 0xffffff6030307824 */ /* 0x000fca00078e02ff */
[----:B------:R-:W-:-:S14]  /*0ef0*/  R2UR UR5, R48 ;  /* 0x00000000300572ca */ /* 0x000fdc00000e0000 */
[----:B------:R-:W2:Y:S01]  /*0f00*/  LDCU UR5, c[0x0][UR5+0x2b0] ;  /* 0x00005600050577ac */ /* 0x000ea20008000800 */
[----:B------:R-:W-:-:S05]  /*0f10*/  CS2R.32 R48, SR_CgaSize ;  /* 0x0000000000307805 */ /* 0x000fca0000008a00 */
[----:B------:R-:W-:-:S05]  /*0f20*/  IMAD R48, R48, -0xa0, RZ ;  /* 0xffffff6030307824 */ /* 0x000fca00078e02ff */
[----:B------:R-:W-:-:S14]  /*0f30*/  R2UR UR4, R48 ;  /* 0x00000000300472ca */ /* 0x000fdc00000e0000 */
[----:B------:R-:W3:Y:S01]  /*0f40*/  LDCU UR4, c[0x0][UR4+0x2b4] ;  /* 0x00005680040477ac */ /* 0x000ee20008000800 */
[----:B------:R-:W4:Y:S01]  /*0f50*/  S2UR UR20, SR_CTAID.Y ;  /* 0x00000000001479c3 */ /* 0x000f220000002600 */
[----:B------:R-:W-:-:S05]  /*0f60*/  CS2R.32 R48, SR_CgaSize ;  /* 0x0000000000307805 */ /* 0x000fca0000008a00 */
[----:B------:R-:W-:-:S05]  /*0f70*/  IMAD R48, R48, -0xa0, RZ ;  /* 0xffffff6030307824 */ /* 0x000fca00078e02ff */
[----:B------:R-:W-:-:S14]  /*0f80*/  R2UR UR7, R48 ;  /* 0x00000000300772ca */ /* 0x000fdc00000e0000 */
[----:B------:R-:W3:Y:S01]  /*0f90*/  LDCU UR7, c[0x0][UR7+0x2a0] ;  /* 0x00005400070777ac */ /* 0x000ee20008000800 */
[----:B------:R-:W-:-:S05]  /*0fa0*/  CS2R.32 R48, SR_CgaSize ;  /* 0x0000000000307805 */ /* 0x000fca0000008a00 */
[----:B------:R-:W-:-:S05]  /*0fb0*/  IMAD R48, R48, -0xa0, RZ ;  /* 0xffffff6030307824 */ /* 0x000fca00078e02ff */
[----:B------:R-:W-:-:S14]  /*0fc0*/  R2UR UR8, R48 ;  /* 0x00000000300872ca */ /* 0x000fdc00000e0000 */
[----:B------:R-:W3:Y:S01]  /*0fd0*/  LDCU UR8, c[0x0][UR8+0x2a4] ;  /* 0x00005480080877ac */ /* 0x000ee20008000800 */
[----:B------:R-:W3:Y:S01]  /*0fe0*/  S2UR UR9, SR_CgaCtaId ;  /* 0x00000000000979c3 */ /* 0x000ee20000008800 */
[----:B------:R-:W3:Y:S01]  /*0ff0*/  LDCU UR21, c[0x0][0xb24] ;  /* 0x00016480ff1577ac */ /* 0x000ee20008000800 */
[----:B------:R-:W3:Y:S01]  /*1000*/  LDCU UR42, c[0x0][0xb24] ;  /* 0x00016480ff2a77ac */ /* 0x000ee20008000800 */
[----:B-1----:R-:W-:Y:S01]  /*1010*/  I2FP.F32.U32 R3, UR16 ;  /* 0x0000001000037c45 */ /* 0x002fe20008201000 */
[----:B------:R-:W1:Y:S04]  /*1020*/  LDCU UR29, c[0x0][0xb30] ;  /* 0x00016600ff1d77ac */ /* 0x000e680008000800 */
[----:B--2---:R-:W-:Y:S01]  /*1030*/  FMUL R3, R3, UR5 ;  /* 0x0000000503037c20 */ /* 0x004fe20008400000 */
[----:B------:R-:W-:Y:S01]  /*1040*/  UMOV UR34, 0x5 ;  /* 0x0000000500227882 */ /* 0x000fe20000000000 */
[----:B----4-:R-:W-:-:S04]  /*1050*/  I2FP.F32.U32 R2, UR20 ;  /* 0x0000001400027c45 */ /* 0x010fc80008201000 */
[----:B------:R-:W2:Y:S01]  /*1060*/  F2I.U32.TRUNC.NTZ R3, R3 ;  /* 0x0000000300037305 */ /* 0x000ea2000020f000 */
[----:B---3--:R-:W-:Y:S01]  /*1070*/  FMUL R2, R2, UR4 ;  /* 0x0000000402027c20 */ /* 0x008fe20008400000 */
[----:B------:R-:W-:Y:S02]  /*1080*/  ULOP3.LUT UR5, UR9, 0x2, URZ, 0xc0, !UPT ;  /* 0x0000000209057892 */ /* 0x000fe4000f8ec0ff */
[----:B------:R-:W-:-:S04]  /*1090*/  ULOP3.LUT UR50, UR9, 0x1, URZ, 0xc0, !UPT ;  /* 0x0000000109327892 */ /* 0x000fc8000f8ec0ff */
[----:B------:R-:W3:Y:S01]  /*10a0*/  F2I.U32.TRUNC.NTZ R2, R2 ;  /* 0x0000000200027305 */ /* 0x000ee2000020f000 */
[----:B------:R-:W-:Y:S02]  /*10b0*/  UISETP.GT.U32.AND UP0, UPT, UR5, 0xffff, UPT ;  /* 0x0000ffff0500788c */ /* 0x000fe4000bf04070 */
[----:B------:R-:W-:Y:S02]  /*10c0*/  UISETP.GT.U32.AND UP1, UPT, UR50, 0xffff, UPT ;  /* 0x0000ffff3200788c */ /* 0x000fe4000bf24070 */
[----:B------:R-:W-:Y:S01]  /*10d0*/  USEL UR26, UR5, 0xffff, !UP0 ;  /* 0x0000ffff051a7887 */ /* 0x000fe2000c000000 */
[----:B--2---:R-:W-:Y:S01]  /*10e0*/  R2UR UR4, R3 ;  /* 0x00000000030472ca */ /* 0x004fe200000e0000 */
[----:B------:R-:W-:Y:S02]  /*10f0*/  USHF.R.U32.HI UR32, URZ, 0x1, UR9 ;  /* 0x00000001ff207899 */ /* 0x000fe40008011609 */
[----:B------:R-:W-:Y:S02]  /*1100*/  USHF.L.U32 UR31, UR9, 0xa, URZ ;  /* 0x0000000a091f7899 */ /* 0x000fe400080006ff */
[----:B------:R-:W-:-:S02]  /*1110*/  USHF.L.U32 UR30, UR9, 0xc, URZ ;  /* 0x0000000c091e7899 */ /* 0x000fc400080006ff */
[----:B------:R-:W-:Y:S01]  /*1120*/  USEL UR27, UR50, 0xffff, !UP1 ;  /* 0x0000ffff321b7887 */ /* 0x000fe2000c800000 */
[----:B---3--:R-:W-:Y:S02]  /*1130*/  R2UR UR6, R2 ;  /* 0x00000000020672ca */ /* 0x008fe400000e0000 */
[----:B------:R-:W-:-:S03]  /*1140*/  PRMT R2, RZ, 0x7610, R2 ;  /* 0x00007610ff027816 */ /* 0x000fc60000000002 */
[----:B------:R-:W-:-:S04]  /*1150*/  UIADD3 UR5, UPT, UPT, -UR4, URZ, URZ ;  /* 0x000000ff04057290 */ /* 0x000fc8000fffe1ff */
[----:B------:R-:W-:-:S04]  /*1160*/  UIMAD UR5, UR7, UR5, UR16 ;  /* 0x00000005070572a4 */ /* 0x000fc8000f8e0210 */
[----:B------:R-:W-:Y:S02]  /*1170*/  UIADD3 UR4, UPT, UPT, -UR6, URZ, URZ ;  /* 0x000000ff06047290 */ /* 0x000fe4000fffe1ff */
[----:B------:R-:W-:Y:S02]  /*1180*/  IMAD.U32 R48, RZ, RZ, UR5 ;  /* 0x00000005ff307e24 */ /* 0x000fe4000f8e00ff */
[----:B------:R-:W-:-:S06]  /*1190*/  UIMAD UR4, UR8, UR4, UR20 ;  /* 0x00000004080472a4 */ /* 0x000fcc000f8e0214 */
[----:B------:R-:W-:Y:S01]  /*11a0*/  IMAD.U32 R47, RZ, RZ, UR4 ;  /* 0x00000004ff2f7e24 */ /* 0x000fe2000f8e00ff */
[----:B-1----:R-:W-:Y:S06]  /*11b0*/  BRA.U UP4, `(.L_x_18) ;  /* 0x0000000104447547 */ /* 0x002fec000b800000 */
[----:B------:R-:W-:Y:S02]  /*11c0*/  R2UR UR4, R47 ;  /* 0x000000002f0472ca */ /* 0x000fe400000e0000 */
[----:B------:R-:W-:-:S11]  /*11d0*/  R2UR UR6, R48 ;  /* 0x00000000300672ca */ /* 0x000fd600000e0000 */
[----:B------:R-:W-:Y:S02]  /*11e0*/  UISETP.NE.AND UP0, UPT, UR4, URZ, UPT ;  /* 0x000000ff0400728c */ /* 0x000fe4000bf05270 */
[----:B------:R-:W-:Y:S02]  /*11f0*/  UISETP.NE.AND UP1, UPT, UR4, 0x1, UPT ;  /* 0x000000010400788c */ /* 0x000fe4000bf25270 */
[----:B------:R-:W-:Y:S02]  /*1200*/  UISETP.NE.AND UP2, UPT, UR6, URZ, UP0 ;  /* 0x000000ff0600728c */ /* 0x000fe40008745270 */
[----:B------:R-:W-:Y:S02]  /*1210*/  USEL UR4, URZ, 0x2, UP0 ;  /* 0x00000002ff047887 */ /* 0x000fe40008000000 */
[----:B------:R-:W-:Y:S02]  /*1220*/  USEL UR8, URZ, 0x1, UP2 ;  /* 0x00000001ff087887 */ /* 0x000fe40009000000 */
[----:B------:R-:W-:-:S02]  /*1230*/  UISETP.NE.AND UP2, UPT, UR6, URZ, UPT ;  /* 0x000000ff0600728c */ /* 0x000fc4000bf45270 */
[----:B------:R-:W-:Y:S02]  /*1240*/  USEL UR5, URZ, 0x4, UP1 ;  /* 0x00000004ff057887 */ /* 0x000fe40008800000 */
[----:B------:R-:W-:Y:S02]  /*1250*/  UISETP.NE.AND UP0, UPT, UR6, 0x1, UPT ;  /* 0x000000010600788c */ /* 0x000fe4000bf05270 */
[----:B------:R-:W-:Y:S02]  /*1260*/  USEL UR6, URZ, 0x8, UP1 ;  /* 0x00000008ff067887 */ /* 0x000fe40008800000 */
[----:B------:R-:W-:Y:S02]  /*1270*/  USEL UR7, UR5, 0x4, UP2 ;  /* 0x0000000405077887 */ /* 0x000fe40009000000 */
[----:B------:R-:W-:Y:S02]  /*1280*/  USEL UR4, UR4, 0x2, UP0 ;  /* 0x0000000204047887 */ /* 0x000fe40008000000 */
[----:B------:R-:W-:-:S02]  /*1290*/  USEL UR5, UR6, 0x8, UP0 ;  /* 0x0000000806057887 */ /* 0x000fc40008000000 */
[----:B------:R-:W-:-:S04]  /*12a0*/  UIADD3 UR4, UPT, UPT, UR4, UR7, UR8 ;  /* 0x0000000704047290 */ /* 0x000fc8000fffe008 */
[----:B------:R-:W-:-:S06]  /*12b0*/  UIADD3 UR4, UPT, UPT, UR4, UR5, URZ ;  /* 0x0000000504047290 */ /* 0x000fcc000fffe0ff */
[----:B------:R-:W-:-:S07]  /*12c0*/  IMAD.U32 R2, RZ, RZ, UR4 ;  /* 0x00000004ff027e24 */ /* 0x000fce000f8e00ff */
.L_x_18:
[----:B------:R-:W1:Y:S01]  /*12d0*/  S2UR UR36, SR_CTAID.Z ;  /* 0x00000000002479c3 */ /* 0x000e620000002700 */
[----:B------:R-:W-:Y:S01]  /*12e0*/  UISETP.GE.AND UP0, UPT, UR21, 0x1, UPT ;  /* 0x000000011500788c */ /* 0x000fe2000bf06270 */
[----:B------:R-:W-:-:S08]  /*12f0*/  UMOV UR33, 0x3 ;  /* 0x0000000300217882 */ /* 0x000fd00000000000 */
[----:B------:R-:W-:Y:S05]  /*1300*/  BRA.U !UP0, `(.L_x_19) ;  /* 0x0000000108d47547 */ /* 0x000fea000b800000 */
[----:B------:R-:W2:Y:S01]  /*1310*/  LDCU.128 UR12, c[0x0][0xb10] ;  /* 0x00016200ff0c77ac */ /* 0x000ea20008000c00 */
[----:B------:R-:W3:Y:S01]  /*1320*/  LDCU UR6, c[0x0][0x370] ;  /* 0x00006e00ff0677ac */ /* 0x000ee20008000800 */
[----:B------:R-:W4:Y:S01]  /*1330*/  LDCU UR5, c[0x0][0x374] ;  /* 0x00006e80ff0577ac */ /* 0x000f220008000800 */
[----:B------:R-:W1:Y:S01]  /*1340*/  LDCU UR28, c[0x0][0xb0c] ;  /* 0x00016180ff1c77ac */ /* 0x000e620008000800 */
[----:B------:R-:W1:Y:S01]  /*1350*/  LDCU UR4, c[0x0][0xb20] ;  /* 0x00016400ff0477ac */ /* 0x000e620008000800 */
[----:B------:R-:W1:Y:S01]  /*1360*/  LDCU.64 UR8, c[0x0][0xb28] ;  /* 0x00016500ff0877ac */ /* 0x000e620008000a00 */
[----:B--2---:R-:W-:Y:S02]  /*1370*/  UISETP.NE.AND UP0, UPT, UR14, 0x1, UPT ;  /* 0x000000010e00788c */ /* 0x004fe4000bf05270 */
[----:B----4-:R-:W-:Y:S02]  /*1380*/  UIMAD.WIDE.U32 UR10, UR5, UR15, URZ ;  /* 0x0000000f050a72a5 */ /* 0x010fe4000f8e00ff */
[----:B---3--:R-:W-:-:S02]  /*1390*/  UIMAD.WIDE.U32 UR22, UR6, UR12, URZ ;  /* 0x0000000c061672a5 */ /* 0x008fc4000f8e00ff */
[----:B-1----:R-:W-:Y:S02]  /*13a0*/  UISETP.NE.AND UP1, UPT, UR28, 0x1, UPT ;  /* 0x000000011c00788c */ /* 0x002fe4000bf25270 */
[----:B------:R-:W-:Y:S01]  /*13b0*/  UISETP.NE.AND UP2, UPT, UR21, 0x1, UPT ;  /* 0x000000011500788c */ /* 0x000fe2000bf45270 */
[----:B------:R-:W-:Y:S02]  /*13c0*/  UMOV UR10, UR11 ;  /* 0x0000000b000a7c82 */ /* 0x000fe40008000000 */
[----:B------:R-:W-:Y:S01]  /*13d0*/  UMOV UR22, UR23 ;  /* 0x0000001700167c82 */ /* 0x000fe20008000000 */
[----:B------:R-:W-:Y:S02]  /*13e0*/  @UP0 USHF.R.U32.HI UR5, URZ, UR4, UR10 ;  /* 0x00000004ff050299 */ /* 0x000fe4000801160a */
[----:B------:R-:W-:Y:S02]  /*13f0*/  UIMAD.WIDE.U32 UR24, UR20, UR15, URZ ;  /* 0x0000000f141872a5 */ /* 0x000fe4000f8e00ff */
[----:B------:R-:W-:-:S02]  /*1400*/  UIMAD.WIDE.U32 UR10, UR5, UR8, URZ ;  /* 0x00000008050a72a5 */ /* 0x000fc4000f8e00ff */
[----:B------:R-:W-:Y:S02]  /*1410*/  @UP1 USHF.R.U32.HI UR6, URZ, UR13, UR22 ;  /* 0x0000000dff061299 */ /* 0x000fe40008011616 */
[----:B------:R-:W-:Y:S02]  /*1420*/  UIMAD.WIDE.U32 UR18, UR16, UR12, URZ ;  /* 0x0000000c101272a5 */ /* 0x000fe4000f8e00ff */
[----:B------:R-:W-:Y:S01]  /*1430*/  UIMAD.WIDE.U32 UR22, UR6, UR8, URZ ;  /* 0x00000008061672a5 */ /* 0x000fe2000f8e00ff */
[----:B------:R-:W-:Y:S01]  /*1440*/  UMOV UR24, UR25 ;  /* 0x0000001900187c82 */ /* 0x000fe20008000000 */
[----:B------:R-:W-:Y:S01]  /*1450*/  UMOV UR10, UR11 ;  /* 0x0000000b000a7c82 */ /* 0x000fe20008000000 */
[----:B------:R-:W-:Y:S02]  /*1460*/  USHF.R.U32.HI UR24, URZ, UR4, UR24 ;  /* 0x00000004ff187299 */ /* 0x000fe40008011618 */
[----:B------:R-:W-:Y:S02]  /*1470*/  @UP2 USHF.R.U32.HI UR5, URZ, UR9, UR10 ;  /* 0x00000009ff052299 */ /* 0x000fe4000801160a */
[----:B------:R-:W-:Y:S01]  /*1480*/  UMOV UR7, UR23 ;  /* 0x0000001700077c82 */ /* 0x000fe20008000000 */
[----:B------:R-:W-:Y:S01]  /*1490*/  UMOV UR18, UR19 ;  /* 0x0000001300127c82 */ /* 0x000fe20008000000 */
[----:B------:R-:W-:-:S02]  /*14a0*/  @UP2 USHF.R.U32.HI UR6, URZ, UR9, UR7 ;  /* 0x00000009ff062299 */ /* 0x000fc40008011607 */
[----:B------:R-:W-:Y:S02]  /*14b0*/  USHF.R.U32.HI UR18, URZ, UR13, UR18 ;  /* 0x0000000dff127299 */ /* 0x000fe40008011612 */
[----:B------:R-:W-:Y:S02]  /*14c0*/  USEL UR4, UR20, UR24, !UP0 ;  /* 0x0000001814047287 */ /* 0x000fe4000c000000 */
[----:B------:R-:W-:Y:S02]  /*14d0*/  UIMAD UR7, UR5, UR21, URZ ;  /* 0x00000015050772a4 */ /* 0x000fe4000f8e02ff */
[----:B------:R-:W-:Y:S02]  /*14e0*/  USEL UR5, UR16, UR18, !UP1 ;  /* 0x0000001210057287 */ /* 0x000fe4000c800000 */
[----:B------:R-:W-:Y:S02]  /*14f0*/  UIMAD UR12, UR6, UR21, URZ ;  /* 0x00000015060c72a4 */ /* 0x000fe4000f8e02ff */
[----:B------:R-:W-:-:S02]  /*1500*/  UISETP.GE.AND UP0, UPT, UR4, UR7, UPT ;  /* 0x000000070400728c */ /* 0x000fc4000bf06270 */
[----:B------:R-:W-:Y:S02]  /*1510*/  UIMAD.WIDE.U32 UR10, UR4, UR8, URZ ;  /* 0x00000008040a72a5 */ /* 0x000fe4000f8e00ff */
[----:B------:R-:W-:Y:S02]  /*1520*/  UISETP.GE.OR UP0, UPT, UR5, UR12, UP0 ;  /* 0x0000000c0500728c */ /* 0x000fe40008706670 */
[----:B------:R-:W-:Y:S02]  /*1530*/  UIMAD.WIDE.U32 UR12, UR5, UR8, URZ ;  /* 0x00000008050c72a5 */ /* 0x000fe4000f8e00ff */
[----:B------:R-:W-:Y:S01]  /*1540*/  UIADD3 UR10, UPT, UPT, -UR4, URZ, URZ ;  /* 0x000000ff040a7290 */ /* 0x000fe2000fffe1ff */
[----:B------:R-:W-:Y:S01]  /*1550*/  UMOV UR8, UR11 ;  /* 0x0000000b00087c82 */ /* 0x000fe20008000000 */
[----:B------:R-:W-:Y:S02]  /*1560*/  UIADD3 UR11, UPT, UPT, -UR5, URZ, URZ ;  /* 0x000000ff050b7290 */ /* 0x000fe4000fffe1ff */
[----:B------:R-:W-:-:S03]  /*1570*/  USHF.R.U32.HI UR8, URZ, UR9, UR8 ;  /* 0x00000009ff087299 */ /* 0x000fc60008011608 */
[----:B------:R-:W-:Y:S01]  /*1580*/  @!UP0 UMOV UR7, UR13 ;  /* 0x0000000d00078c82 */ /* 0x000fe20008000000 */
[----:B------:R-:W-:Y:S02]  /*1590*/  UIMAD UR20, UR14, UR10, UR20 ;  /* 0x0000000a0e1472a4 */ /* 0x000fe4000f8e0214 */
[----:B------:R-:W-:Y:S02]  /*15a0*/  USEL UR8, UR4, UR8, !UP2 ;  /* 0x0000000804087287 */ /* 0x000fe4000d000000 */
[----:B------:R-:W-:Y:S02]  /*15b0*/  @!UP0 USHF.R.U32.HI UR7, URZ, UR9, UR7 ;  /* 0x00000009ff078299 */ /* 0x000fe40008011607 */
[----:B------:R-:W-:Y:S02]  /*15c0*/  UIADD3 UR9, UPT, UPT, -UR8, URZ, URZ ;  /* 0x000000ff08097290 */ /* 0x000fe4000fffe1ff */
[----:B------:R-:W-:Y:S02]  /*15d0*/  @!UP0 USEL UR7, UR5, UR7, !UP2 ;  /* 0x0000000705078287 */ /* 0x000fe4000d000000 */
[----:B------:R-:W-:-:S02]  /*15e0*/  UIMAD UR9, UR21, UR9, UR4 ;  /* 0x00000009150972a4 */ /* 0x000fc4000f8e0204 */
[----:B------:R-:W-:Y:S02]  /*15f0*/  @!UP0 UIADD3 UR8, UPT, UPT, UR8, -UR7, URZ ;  /* 0x8000000708088290 */ /* 0x000fe4000fffe0ff */
[----:B------:R-:W-:Y:S02]  /*1600*/  @!UP0 UIMAD UR6, UR9, UR6, UR7 ;  /* 0x00000006090682a4 */ /* 0x000fe4000f8e0207 */
[----:B------:R-:W-:Y:S02]  /*1610*/  @!UP0 UIMAD UR4, UR8, UR21, UR5 ;  /* 0x00000015080482a4 */ /* 0x000fe4000f8e0205 */
[----:B------:R-:W-:Y:S02]  /*1620*/  UIMAD UR16, UR28, UR11, UR16 ;  /* 0x0000000b1c1072a4 */ /* 0x000fe4000f8e0210 */
[----:B------:R-:W-:Y:S01]  /*1630*/  UIMAD UR20, UR4, UR14, UR20 ;  /* 0x0000000e041472a4 */ /* 0x000fe2000f8e0214 */
[----:B------:R-:W-:Y:S02]  /*1640*/  @!UP0 UMOV UR5, UR6 ;  /* 0x0000000600058c82 */ /* 0x000fe40008000000 */
[----:B------:R-:W-:-:S12]  /*1650*/  UIMAD UR16, UR5, UR28, UR16 ;  /* 0x0000001c051072a4 */ /* 0x000fd8000f8e0210 */
.L_x_19:
[----:B------:R-:W-:Y:S02]  /*1660*/  UISETP.NE.AND UP1, UPT, UR29, 0x1, UPT ;  /* 0x000000011d00788c */ /* 0x000fe4000bf25270 */
[----:B------:R-:W-:Y:S02]  /*1670*/  ULOP3.LUT UR27, UR27, 0xffff, URZ, 0xc0, !UPT ;  /* 0x0000ffff1b1b7892 */ /* 0x000fe4000f8ec0ff */
[----:B------:R-:W-:Y:S02]  /*1680*/  ULOP3.LUT UR26, UR26, 0xffff, URZ, 0xc0, !UPT ;  /* 0x0000ffff1a1a7892 */ /* 0x000fe4000f8ec0ff */
[----:B------:R-:W-:Y:S02]  /*1690*/  UISETP.NE.AND UP0, UPT, UR17, 0x2, UPT ;  /* 0x000000021100788c */ /* 0x000fe4000bf05270 */
[----:B------:R-:W-:Y:S02]  /*16a0*/  ULOP3.LUT UR31, UR31, 0x800, URZ, 0xc0, !UPT ;  /* 0x000008001f1f7892 */ /* 0x000fe4000f8ec0ff */
[----:B------:R-:W-:-:S02]  /*16b0*/  ULOP3.LUT UR30, UR30, 0x1000, URZ, 0xc0, !UPT ;  /* 0x000010001e1e7892 */ /* 0x000fc4000f8ec0ff */
[----:B------:R-:W-:Y:S02]  /*16c0*/  USHF.L.U32 UR27, UR34, UR27, URZ ;  /* 0x0000001b221b7299 */ /* 0x000fe400080006ff */
[----:B------:R-:W-:Y:S01]  /*16d0*/  USHF.L.U32 UR26, UR33, UR26, URZ ;  /* 0x0000001a211a7299 */ /* 0x000fe200080006ff */
[----:B------:R-:W-:Y:S11]  /*16e0*/  BRA.U UP1, `(.L_x_20) ;  /* 0x0000000101447547 */ /* 0x000ff6000b800000 */
[----:B------:R-:W2:Y:S01]  /*16f0*/  LDCU.128 UR8, c[0x0][0xb10] ;  /* 0x00016200ff0877ac */ /* 0x000ea20008000c00 */
[----:B------:R-:W3:Y:S01]  /*1700*/  LDCU UR12, c[0x0][0xb0c] ;  /* 0x00016180ff0c77ac */ /* 0x000ee20008000800 */
[----:B------:R-:W4:Y:S01]  /*1710*/  LDCU UR13, c[0x0][0xb20] ;  /* 0x00016400ff0d77ac */ /* 0x000f220008000800 */
[----:B--2---:R-:W-:Y:S02]  /*1720*/  UIMAD.WIDE.U32 UR6, UR16, UR8, URZ ;  /* 0x00000008100672a5 */ /* 0x004fe4000f8e00ff */
[----:B------:R-:W-:Y:S02]  /*1730*/  UIMAD.WIDE.U32 UR4, UR20, UR11, URZ ;  /* 0x0000000b140472a5 */ /* 0x000fe4000f8e00ff */
[----:B---3--:R-:W-:Y:S02]  /*1740*/  UISETP.NE.AND UP2, UPT, UR12, 0x1, UPT ;  /* 0x000000010c00788c */ /* 0x008fe4000bf45270 */
[----:B------:R-:W-:Y:S01]  /*1750*/  UISETP.NE.AND UP1, UPT, UR10, 0x1, UPT ;  /* 0x000000010a00788c */ /* 0x000fe2000bf25270 */
[----:B------:R-:W-:-:S02]  /*1760*/  UMOV UR6, UR7 ;  /* 0x0000000700067c82 */ /* 0x000fc40008000000 */
[----:B------:R-:W-:Y:S01]  /*1770*/  UMOV UR4, UR5 ;  /* 0x0000000500047c82 */ /* 0x000fe20008000000 */
[----:B------:R-:W-:Y:S02]  /*1780*/  USHF.R.U32.HI UR6, URZ, UR9, UR6 ;  /* 0x00000009ff067299 */ /* 0x000fe40008011606 */
[----:B----4-:R-:W-:Y:S02]  /*1790*/  USHF.R.U32.HI UR4, URZ, UR13, UR4 ;  /* 0x0000000dff047299 */ /* 0x010fe40008011604 */
[----:B------:R-:W-:Y:S02]  /*17a0*/  USEL UR5, UR16, UR6, !UP2 ;  /* 0x0000000610057287 */ /* 0x000fe4000d000000 */
[----:B------:R-:W-:-:S04]  /*17b0*/  USEL UR4, UR20, UR4, !UP1 ;  /* 0x0000000414047287 */ /* 0x000fc8000c800000 */
[----:B------:R-:W-:Y:S02]  /*17c0*/  UIADD3 UR6, UPT, UPT, UR5, -UR4, URZ ;  /* 0x8000000405067290 */ /* 0x000fe4000fffe0ff */
[----:B------:R-:W-:Y:S02]  /*17d0*/  UIADD3 UR4, UPT, UPT, -UR5, UR4, URZ ;  /* 0x0000000405047290 */ /* 0x000fe4000fffe1ff */
[----:B------:R-:W-:Y:S02]  /*17e0*/  UIMAD UR20, UR6, UR10, UR20 ;  /* 0x0000000a061472a4 */ /* 0x000fe4000f8e0214 */
[----:B------:R-:W-:-:S12]  /*17f0*/  UIMAD UR16, UR4, UR12, UR16 ;  /* 0x0000000c041072a4 */ /* 0x000fd8000f8e0210 */
.L_x_20:
[----:B------:R-:W-:Y:S05]  /*1800*/  BRA.U !UP5, `(.L_x_21) ;  /* 0x000000010d0c7547 */ /* 0x000fea000b800000 */
[----:B------:R-:W-:Y:S01]  /*1810*/  UCGABAR_WAIT ;  /* 0x0000000000007dc7 */ /* 0x000fe20008000000 */
[----:B------:R-:W-:Y:S01]  /*1820*/  CCTL.IVALL ;  /* 0x00000000ff00798f */ /* 0x000fe20002000000 */
[----:B------:R-:W-:Y:S05]  /*1830*/  BRA `(.L_x_22) ;  /* 0x0000000000047947 */ /* 0x000fea0003800000 */
.L_x_21:
[----:B------:R-:W-:Y:S06]  /*1840*/  BAR.SYNC.DEFER_BLOCKING 0x0 ;  /* 0x0000000000007b1d */ /* 0x000fec0000010000 */
.L_x_22:
[----:B------:R-:W-:Y:S05]  /*1850*/  BRA.U UP0, `(.L_x_23) ;  /* 0x00000015006c7547 */ /* 0x000fea000b800000 */
[----:B------:R-:W2:Y:S01]  /*1860*/  LDCU UR7, c[0x0][0x38c] ;  /* 0x00007180ff0777ac */ /* 0x000ea20008000800 */
[----:B------:R-:W3:Y:S01]  /*1870*/  S2UR UR8, SR_CgaCtaId ;  /* 0x00000000000879c3 */ /* 0x000ee20000008800 */
[----:B------:R-:W-:Y:S01]  /*1880*/  PLOP3.LUT P1, PT, PT, PT, UP3, 0x80, 0x8 ;  /* 0x000000000008781c */ /* 0x000fe20003f2f038 */
[----:B------:R-:W-:Y:S01]  /*1890*/  IMAD.MOV.U32 R12, RZ, RZ, 0x1 ;  /* 0x00000001ff0c7424 */ /* 0x000fe200078e00ff */
[----:B------:R-:W-:Y:S01]  /*18a0*/  UISETP.NE.AND UP0, UPT, UR17, URZ, UPT ;  /* 0x000000ff1100728c */ /* 0x000fe2000bf05270 */
[----:B------:R-:W-:Y:S01]  /*18b0*/  ISETP.EQ.OR P2, PT, R0, RZ, P3 ;  /* 0x000000ff0000720c */ /* 0x000fe20001f42670 */
[----:B------:R-:W-:Y:S01]  /*18c0*/  UMOV UR21, 0x400 ;  /* 0x0000040000157882 */ /* 0x000fe20000000000 */
[----:B------:R-:W-:Y:S01]  /*18d0*/  USHF.L.U32 UR5, UR32, 0x5, URZ ;  /* 0x0000000520057899 */ /* 0x000fe200080006ff */
[----:B------:R-:W-:Y:S01]  /*18e0*/  PLOP3.LUT P1, PT, P1, PT, PT, 0x8, 0x80 ;  /* 0x000000000080781c */ /* 0x000fe20000f2e170 */
[----:B------:R-:W-:Y:S01]  /*18f0*/  USEL UR25, UR48, 0x2, UP0 ;  /* 0x0000000230197887 */ /* 0x000fe20008000000 */
[----:B------:R-:W-:Y:S01]  /*1900*/  CS2R R10, SRZ ;  /* 0x00000000000a7805 */ /* 0x000fe2000001ff00 */
[----:B------:R-:W-:Y:S01]  /*1910*/  IMAD.MOV.U32 R9, RZ, RZ, RZ ;  /* 0x000000ffff097224 */ /* 0x000fe200078e00ff */
[----:B------:R-:W4:Y:S01]  /*1920*/  LDCU UR43, c[0x0][0x370] ;  /* 0x00006e00ff2b77ac */ /* 0x000f220008000800 */
[----:B------:R-:W-:Y:S01]  /*1930*/  IMAD.MOV.U32 R8, RZ, RZ, 0x1 ;  /* 0x00000001ff087424 */ /* 0x000fe200078e00ff */
[----:B------:R-:W1:Y:S01]  /*1940*/  LDCU.64 UR28, c[0x0][0x348] ;  /* 0x00006900ff1c77ac */ /* 0x000e620008000a00 */
[----:B--2---:R-:W-:-:S02]  /*1950*/  UIADD3 UR6, UPT, UPT, UR7, 0x3f, URZ ;  /* 0x0000003f07067890 */ /* 0x004fc4000fffe0ff */
[----:B------:R-:W-:Y:S02]  /*1960*/  UIADD3 UR49, UPT, UPT, UR7, 0x7e, URZ ;  /* 0x0000007e07317890 */ /* 0x000fe4000fffe0ff */
[----:B------:R-:W-:Y:S02]  /*1970*/  USHF.R.S32.HI UR4, URZ, 0x1f, UR6 ;  /* 0x0000001fff047899 */ /* 0x000fe40008011406 */
[----:B---3--:R-:W-:Y:S02]  /*1980*/  ULEA UR21, UR8, UR21, 0x18 ;  /* 0x0000001508157291 */ /* 0x008fe4000f8ec0ff */
[----:B------:R-:W-:Y:S02]  /*1990*/  ULEA.HI UR4, UR4, UR6, URZ, 0x6 ;  /* 0x0000000604047291 */ /* 0x000fe4000f8f30ff */
[----:B------:R-:W-:Y:S02]  /*19a0*/  UIADD3 UR6, UPT, UPT, UR7, -0x1, URZ ;  /* 0xffffffff07067890 */ /* 0x000fe4000fffe0ff */
[----:B------:R-:W-:-:S02]  /*19b0*/  USHF.R.S32.HI UR45, URZ, 0x6, UR4 ;  /* 0x00000006ff2d7899 */ /* 0x000fc40008011404 */
[----:B------:R-:W-:Y:S02]  /*19c0*/  UISETP.GE.U32.AND UP1, UPT, UR6, -0x7f, UPT ;  /* 0xffffff810600788c */ /* 0x000fe4000bf26070 */
[----:B------:R-:W-:Y:S02]  /*19d0*/  UISETP.LT.U32.AND UP0, UPT, UR45, 0x8, UPT ;  /* 0x000000082d00788c */ /* 0x000fe4000bf01070 */
[----:B------:R-:W-:Y:S02]  /*19e0*/  ULEA UR38, UR31, UR21, 0x1 ;  /* 0x000000151f267291 */ /* 0x000fe4000f8e08ff */
[----:B------:R-:W-:Y:S02]  /*19f0*/  USEL UR44, UR45, 0x8, UP0 ;  /* 0x000000082d2c7887 */ /* 0x000fe40008000000 */
[----:B------:R-:W-:Y:S02]  /*1a00*/  ULEA UR37, UR30, UR21, 0x1 ;  /* 0x000000151e257291 */ /* 0x000fe4000f8e08ff */
[----:B------:R-:W-:-:S02]  /*1a10*/  UIADD3 UR24, UPT, UPT, UR44, -0x1, URZ ;  /* 0xffffffff2c187890 */ /* 0x000fc4000fffe0ff */
[----:B------:R-:W-:Y:S01]  /*1a20*/  @UP1 UIADD3 UR24, UPT, UPT, UR44, URZ, URZ ;  /* 0x000000ff2c181290 */ /* 0x000fe2000fffe0ff */
[----:B------:R-:W2:Y:S01]  /*1a30*/  LDCU UR41, c[0x0][0x374] ;  /* 0x00006e80ff2977ac */ /* 0x000ea20008000800 */
[----:B------:R-:W-:Y:S02]  /*1a40*/  ULOP3.LUT UR47, UR5, 0x20, URZ, 0xe2, !UPT ;  /* 0x00000020052f7892 */ /* 0x000fe4000f8ee2ff */
[----:B------:R-:W-:Y:S02]  /*1a50*/  UIADD3 UR38, UPT, UPT, UR38, 0x4400, URZ ;  /* 0x0000440026267890 */ /* 0x000fe4000fffe0ff */
[----:B------:R-:W-:Y:S02]  /*1a60*/  UIADD3 UR37, UPT, UPT, UR37, 0x14400, URZ ;  /* 0x0001440025257890 */ /* 0x000fe4000fffe0ff */
[----:B------:R-:W-:Y:S02]  /*1a70*/  UIADD3 UR46, UPT, UPT, UR45, -UR44, URZ ;  /* 0x8000002c2d2e7290 */ /* 0x000fe4000fffe0ff */
[----:B------:R-:W-:Y:S01]  /*1a80*/  UIADD3 UR24, UPT, UPT, UR24, 0x1, URZ ;  /* 0x0000000118187890 */ /* 0x000fe2000fffe0ff */
[----:B-1--4-:R-:W-:-:S11]  /*1a90*/  UMOV UR7, URZ ;  /* 0x000000ff00077c82 */ /* 0x012fd60008000000 */
.L_x_43:
[----:B------:R-:W1:Y:S02]  /*1aa0*/  S2UR UR4, SR_CgaCtaId ;  /* 0x00000000000479c3 */ /* 0x000e640000008800 */
[----:B-1----:R-:W-:-:S09]  /*1ab0*/  UISETP.NE.AND UP0, UPT, UR4, URZ, UPT ;  /* 0x000000ff0400728c */ /* 0x002fd2000bf05270 */
[----:B------:R-:W-:Y:S05]  /*1ac0*/  BRA.U UP0, `(.L_x_24) ;  /* 0x0000000100287547 */ /* 0x000fea000b800000 */
[----:B------:R-:W-:Y:S02]  /*1ad0*/  LEA R0, R9, UR21, 0x3 ;  /* 0x0000001509007c11 */ /* 0x000fe4000f8e18ff */
[----:B------:R-:W-:-:S04]  /*1ae0*/  SHF.L.U32 R2, R8, 0x1f, RZ ;  /* 0x0000001f08027819 */ /* 0x000fc800000006ff */
[----:B------:R-:W1:Y:S02]  /*1af0*/  SYNCS.PHASECHK.TRANS64.TRYWAIT P0, [R0+URZ+0x140], R2 ;  /* 0x00014002000075a7 */ /* 0x000e6400080011ff */
[----:B-1----:R-:W-:Y:S05]  /*1b00*/  @!P0 BRA `(.L_x_25) ;  /* 0x0000006c00cc8947 */ /* 0x002fea0003800000 */
.L_x_143:
[----:B------:R-:W-:Y:S01]  /*1b10*/  VIADD R9, R9, 0x1 ;  /* 0x0000000109097836 */ /* 0x000fe20000000000 */
[----:B------:R1:W-:Y:S04]  /*1b20*/  SYNCS.ARRIVE.TRANS64.A1T0 RZ, [R0+URZ+0x130], RZ ;  /* 0x000130ff00ff79a7 */ /* 0x0003e800081000ff */
[----:B------:R-:W-:-:S04]  /*1b30*/  ISETP.NE.AND P0, PT, R9, 0x2, PT ;  /* 0x000000020900780c */ /* 0x000fc80003f05270 */
[----:B------:R-:W-:Y:S02]  /*1b40*/  SEL R9, R9, RZ, P0 ;  /* 0x000000ff09097207 */ /* 0x000fe40000000000 */
[----:B-1----:R-:W-:-:S04]  /*1b50*/  SEL R0, RZ, 0x1, P0 ;  /* 0x00000001ff007807 */ /* 0x002fc80000000000 */
[----:B------:R-:W-:-:S07]  /*1b60*/  LOP3.LUT R8, R8, R0, RZ, 0x3c, !PT ;  /* 0x0000000008087212 */ /* 0x000fce00078e3cff */
.L_x_24:
[----:B------:R-:W-:Y:S01]  /*1b70*/  ULEA UR4, UR7, UR21, 0x3 ;  /* 0x0000001507047291 */ /* 0x000fe2000f8e18ff */
[----:B------:R-:W-:Y:S01]  /*1b80*/  SHF.L.U32 R0, R12, 0x1f, RZ ;  /* 0x0000001f0c007819 */ /* 0x000fe200000006ff */
[----:B------:R-:W-:Y:S02]  /*1b90*/  UISETP.GE.U32.AND UP0, UPT, UR49, 0x7f, UPT ;  /* 0x0000007f3100788c */ /* 0x000fe4000bf06070 */
[----:B------:R-:W-:Y:S02]  /*1ba0*/  ULEA UR11, UR20, UR50, 0x1 ;  /* 0x00000032140b7291 */ /* 0x000fe4000f8e08ff */
[----:B------:R-:W-:Y:S02]  /*1bb0*/  ULEA UR35, UR16, UR47, 0x6 ;  /* 0x0000002f10237291 */ /* 0x000fe4000f8e30ff */
[----:B------:R-:W-:Y:S01]  /*1bc0*/  USHF.L.U32 UR11, UR11, 0x6, URZ ;  /* 0x000000060b0b7899 */ /* 0x000fe200080006ff */
[----:B------:R1:W3:Y:S01]  /*1bd0*/  SYNCS.PHASECHK.TRANS64.TRYWAIT P0, [UR4+0x40], R0 ;  /* 0x00004000ff0075a7 */ /* 0x0002e20008001104 */
[----:B------:R-:W-:Y:S01]  /*1be0*/  UMOV UR6, URZ ;  /* 0x000000ff00067c82 */ /* 0x000fe20008000000 */
[----:B------:R-:W-:Y:S09]  /*1bf0*/  BRA.U !UP0, `(.L_x_26) ;  /* 0x0000000108c87547 */ /* 0x000ff2000b800000 */
[----:B------:R-:W-:Y:S01]  /*1c00*/  UMOV UR13, URZ ;  /* 0x000000ff000d7c82 */ /* 0x000fe20008000000 */
[----:B------:R-:W-:-:S05]  /*1c10*/  UMOV UR4, UR7 ;  /* 0x0000000700047c82 */ /* 0x000fca0008000000 */
.L_x_32:
[----:B------:R-:W-:Y:S01]  /*1c20*/  ULEA UR33, UR4, UR21, 0x3 ;  /* 0x0000001504217291 */ /* 0x000fe2000f8e18ff */
[----:B---3--:R-:W-:Y:S01]  /*1c30*/  @!P3 MOV R2, 0x6000 ;  /* 0x000060000002b802 */ /* 0x008fe20000000f00 */
[----:B-1-3--:R-:W-:Y:S10]  /*1c40*/  @P0 BRA `(.L_x_27) ;  /* 0x00000000000c0947 */ /* 0x00aff40003800000 */
[----:B------:R-:W-:-:S04]  /*1c50*/  SHF.L.U32 R3, R12, 0x1f, RZ ;  /* 0x0000001f0c037819 */ /* 0x000fc800000006ff */
[----:B------:R-:W3:Y:S02]  /*1c60*/  SYNCS.PHASECHK.TRANS64.TRYWAIT P0, [UR33+0x40], R3 ;  /* 0x00004003ff0075a7 */ /* 0x000ee40008001121 */
[----:B---3--:R-:W-:Y:S05]  /*1c70*/  @!P0 BRA `(.L_x_28) ;  /* 0x0000006c00848947 */ /* 0x008fea0003800000 */
.L_x_27:
[----:B------:R3:W-:Y:S01]  /*1c80*/  @!P3 SYNCS.ARRIVE.TRANS64 RZ, [UR33], R2 ;  /* 0x00000002ffffb9a7 */ /* 0x0007e20008000021 */
[----:B------:R-:W-:-:S04]  /*1c90*/  ULOP3.LUT UR5, UR25, 0x2, URZ, 0xfc, !UPT ;  /* 0x0000000219057892 */ /* 0x000fc8000f8efcff */
[----:B------:R-:W-:-:S09]  /*1ca0*/  UISETP.NE.AND UP0, UPT, UR5, 0x2, UPT ;  /* 0x000000020500788c */ /* 0x000fd2000bf05270 */
[----:B------:R-:W-:Y:S05]  /*1cb0*/  BRA.U UP0, `(.L_x_29) ;  /* 0x0000000100047547 */ /* 0x000fea000b800000 */
[----:B--2---:R-:W-:Y:S05]  /*1cc0*/  BPT.TRAP 0x1 ;  /* 0x000000040000795c */ /* 0x004fea0000300000 */
.L_x_29:
[----:B------:R-:W-:Y:S04]  /*1cd0*/  BSSY.RECONVERGENT B0, `(.L_x_30) ;  /* 0x0000003000007945 */ /* 0x000fe80003800200 */
[----:B------:R-:W-:Y:S05]  /*1ce0*/  @P2 BRA `(.L_x_31) ;  /* 0x0000000000042947 */ /* 0x000fea0003800000 */
[----:B--2---:R-:W-:Y:S05]  /*1cf0*/  BPT.TRAP 0x1 ;  /* 0x000000040000795c */ /* 0x004fea0000300000 */
.L_x_31:
[----:B--2---:R-:W-:Y:S05]  /*1d00*/  BSYNC.RECONVERGENT B0 ;  /* 0x0000000000007941 */ /* 0x004fea0003800200 */
.L_x_30:
[----:B------:R-:W-:Y:S02]  /*1d10*/  UIADD3 UR5, UPT, UPT, UR4, 0x1, URZ ;  /* 0x0000000104057890 */ /* 0x000fe4000fffe0ff */
[----:B------:R-:W-:Y:S02]  /*1d20*/  USHF.L.U32 UR34, UR13, 0x6, URZ ;  /* 0x000000060d227899 */ /* 0x000fe400080006ff */
[----:B------:R-:W-:Y:S02]  /*1d30*/  UISETP.NE.AND UP0, UPT, UR5, 0x8, UPT ;  /* 0x000000080500788c */ /* 0x000fe4000bf05270 */
[----:B------:R-:W-:Y:S02]  /*1d40*/  UIADD3 UR13, UPT, UPT, UR13, 0x1, URZ ;  /* 0x000000010d0d7890 */ /* 0x000fe4000fffe0ff */
[----:B------:R-:W-:Y:S02]  /*1d50*/  USEL UR6, URZ, 0x1, UP0 ;  /* 0x00000001ff067887 */ /* 0x000fe40008000000 */
[----:B------:R-:W-:-:S02]  /*1d60*/  USEL UR7, UR5, URZ, UP0 ;  /* 0x000000ff05077287 */ /* 0x000fc40008000000 */
[----:B------:R-:W-:Y:S02]  /*1d70*/  UIADD3 UR14, UP1, UPT, UR28, 0x80, URZ ;  /* 0x000000801c0e7890 */ /* 0x000fe4000ff3e0ff */
[----:B------:R-:W-:Y:S01]  /*1d80*/  ULEA UR5, UR7, UR21, 0x3 ;  /* 0x0000001507057291 */ /* 0x000fe2000f8e18ff */
[----:B------:R-:W-:Y:S01]  /*1d90*/  LOP3.LUT R12, R12, UR6, RZ, 0x3c, !PT ;  /* 0x000000060c0c7c12 */ /* 0x000fe2000f8e3cff */
[----:B------:R-:W-:Y:S02]  /*1da0*/  ULEA UR6, UR4, UR31, 0xc ;  /* 0x0000001f04067291 */ /* 0x000fe4000f8e60ff */
[----:B------:R-:W-:Y:S01]  /*1db0*/  UIADD3.X UR15, UPT, UPT, URZ, UR29, URZ, UP1, !UPT ;  /* 0x0000001dff0f7290 */ /* 0x000fe20008ffe4ff */
[----:B-1----:R-:W-:Y:S01]  /*1dc0*/  SHF.L.U32 R0, R12, 0x1f, RZ ;  /* 0x0000001f0c007819 */ /* 0x002fe200000006ff */
[----:B------:R-:W-:Y:S02]  /*1dd0*/  ULEA UR6, UR6, UR21, 0x1 ;  /* 0x0000001506067291 */ /* 0x000fe4000f8e08ff */
[----:B------:R-:W-:Y:S01]  /*1de0*/  UPRMT UR16, URZ, 0x5410, UR27 ;  /* 0x00005410ff107896 */ /* 0x000fe2000800001b */
[----:B------:R4:W1:Y:S01]  /*1df0*/  SYNCS.PHASECHK.TRANS64.TRYWAIT P0, [UR5+0x40], R0 ;  /* 0x00004000ff0075a7 */ /* 0x0008620008001105 */
[----:B------:R-:W-:-:S02]  /*1e00*/  ULEA UR5, UR4, UR30, 0xd ;  /* 0x0000001e04057291 */ /* 0x000fc4000f8e68ff */
[----:B------:R-:W-:Y:S02]  /*1e10*/  UIADD3 UR4, UP0, UPT, UR28, 0x180, URZ ;  /* 0x000001801c047890 */ /* 0x000fe4000ff1e0ff */
[----:B------:R-:W-:Y:S02]  /*1e20*/  ULEA UR5, UR5, UR21, 0x1 ;  /* 0x0000001505057291 */ /* 0x000fe4000f8e08ff */
[----:B------:R-:W-:Y:S02]  /*1e30*/  UIADD3 UR32, UPT, UPT, UR6, 0x4400, URZ ;  /* 0x0000440006207890 */ /* 0x000fe4000fffe0ff */
[----:B------:R-:W-:Y:S02]  /*1e40*/  UIADD3 UR8, UPT, UPT, UR5, 0x14400, URZ ;  /* 0x0001440005087890 */ /* 0x000fe4000fffe0ff */
[----:B------:R-:W-:Y:S02]  /*1e50*/  UIADD3.X UR5, UPT, UPT, URZ, UR29, URZ, UP0, !UPT ;  /* 0x0000001dff057290 */ /* 0x000fe400087fe4ff */
[----:B------:R-:W-:-:S02]  /*1e60*/  UISETP.NE.AND UP0, UPT, UR13, UR24, UPT ;  /* 0x000000180d00728c */ /* 0x000fc4000bf05270 */
[----:B------:R-:W-:Y:S01]  /*1e70*/  UPRMT UR6, URZ, 0x5410, UR26 ;  /* 0x00005410ff067896 */ /* 0x000fe2000800001a */
[----:B------:R-:W-:Y:S01]  /*1e80*/  UMOV UR18, 0x0 ;  /* 0x0000000000127882 */ /* 0x000fe20000000000 */
[----:B------:R-:W-:Y:S01]  /*1e90*/  UMOV UR19, 0x10000000 ;  /* 0x1000000000137882 */ /* 0x000fe20000000000 */
[----:B------:R-:W-:Y:S01]  /*1ea0*/  UMOV UR12, UR36 ;  /* 0x00000024000c7c82 */ /* 0x000fe20008000000 */
[----:B------:R-:W-:Y:S01]  /*1eb0*/  UMOV UR9, UR33 ;  /* 0x0000002100097c82 */ /* 0x000fe20008000000 */
[----:B------:R-:W-:Y:S01]  /*1ec0*/  UMOV UR10, UR34 ;  /* 0x00000022000a7c82 */ /* 0x000fe20008000000 */
[----:B------:R-:W-:Y:S03]  /*1ed0*/  UTMALDG.3D.MULTICAST [UR32], [UR14], UR16, desc[UR18] ;  /* 0x000012200e0073b4 */ /* 0x000fe60008011810 */
[----:B------:R2:W-:Y:S02]  /*1ee0*/  UTMALDG.3D.MULTICAST [UR8], [UR4], UR6, desc[UR18] ;  /* 0x00001208040073b4 */ /* 0x0005e40008011806 */
[----:B--2---:R-:W-:Y:S01]  /*1ef0*/  UMOV UR6, UR24 ;  /* 0x0000001800067c82 */ /* 0x004fe20008000000 */
[----:B------:R-:W-:Y:S01]  /*1f00*/  UMOV UR4, UR7 ;  /* 0x0000000700047c82 */ /* 0x000fe20008000000 */
[----:B----4-:R-:W-:Y:S05]  /*1f10*/  BRA.U UP0, `(.L_x_32) ;  /* 0xfffffffd00407547 */ /* 0x010fea000b83ffff */
.L_x_26:
[----:B------:R-:W-:Y:S01]  /*1f20*/  ULEA UR4, UR7, UR21, 0x3 ;  /* 0x0000001507047291 */ /* 0x000fe2000f8e18ff */
[----:B-1----:R-:W-:Y:S01]  /*1f30*/  SHF.L.U32 R0, R12, 0x1f, RZ ;  /* 0x0000001f0c007819 */ /* 0x002fe200000006ff */
[----:B------:R-:W-:Y:S01]  /*1f40*/  @!P1 SYNCS.ARRIVE.TRANS64.A1T0 RZ, [UR21+0xc8], RZ ;  /* 0x0000c8ffffff99a7 */ /* 0x000fe20008100015 */
[----:B------:R-:W-:-:S06]  /*1f50*/  UISETP.GT.AND UP0, UPT, UR45, UR44, UPT ;  /* 0x0000002c2d00728c */ /* 0x000fcc000bf04270 */
[----:B---3--:R1:W3:Y:S03]  /*1f60*/  SYNCS.PHASECHK.TRANS64.TRYWAIT P0, [UR4+0x40], R0 ;  /* 0x00004000ff0075a7 */ /* 0x0082e60008001104 */
[----:B------:R-:W-:Y:S05]  /*1f70*/  BRA.U !UP0, `(.L_x_33) ;  /* 0x0000000108bc7547 */ /* 0x000fea000b800000 */
[----:B------:R-:W-:Y:S01]  /*1f80*/  UIADD3 UR13, UPT, UPT, UR46, UR6, URZ ;  /* 0x000000062e0d7290 */ /* 0x000fe2000fffe0ff */
[----:B------:R-:W-:-:S11]  /*1f90*/  UMOV UR4, UR7 ;  /* 0x0000000700047c82 */ /* 0x000fd60008000000 */
.L_x_39:
[----:B------:R-:W-:Y:S01]  /*1fa0*/  ULEA UR17, UR4, UR21, 0x3 ;  /* 0x0000001504117291 */ /* 0x000fe2000f8e18ff */
[----:B---3--:R-:W-:Y:S01]  /*1fb0*/  @!P3 MOV R2, 0x6000 ;  /* 0x000060000002b802 */ /* 0x008fe20000000f00 */
[----:B-1-3--:R-:W-:Y:S10]  /*1fc0*/  @P0 BRA `(.L_x_34) ;  /* 0x00000000000c0947 */ /* 0x00aff40003800000 */
[----:B------:R-:W-:-:S04]  /*1fd0*/  SHF.L.U32 R3, R12, 0x1f, RZ ;  /* 0x0000001f0c037819 */ /* 0x000fc800000006ff */
[----:B------:R-:W3:Y:S02]  /*1fe0*/  SYNCS.PHASECHK.TRANS64.TRYWAIT P0, [UR17+0x40], R3 ;  /* 0x00004003ff0075a7 */ /* 0x000ee40008001111 */
[----:B---3--:R-:W-:Y:S05]  /*1ff0*/  @!P0 BRA `(.L_x_35) ;  /* 0x0000006800bc8947 */ /* 0x008fea0003800000 */
.L_x_34:
[----:B------:R3:W-:Y:S01]  /*2000*/  @!P3 SYNCS.ARRIVE.TRANS64 RZ, [UR17], R2 ;  /* 0x00000002ffffb9a7 */ /* 0x0007e20008000011 */
[----:B------:R-:W-:-:S04]  /*2010*/  ULOP3.LUT UR5, UR25, 0x2, URZ, 0xfc, !UPT ;  /* 0x0000000219057892 */ /* 0x000fc8000f8efcff */
[----:B------:R-:W-:-:S09]  /*2020*/  UISETP.NE.AND UP0, UPT, UR5, 0x2, UPT ;  /* 0x000000020500788c */ /* 0x000fd2000bf05270 */
[----:B------:R-:W-:Y:S05]  /*2030*/  BRA.U UP0, `(.L_x_36) ;  /* 0x0000000100047547 */ /* 0x000fea000b800000 */
[----:B--2---:R-:W-:Y:S05]  /*2040*/  BPT.TRAP 0x1 ;  /* 0x000000040000795c */ /* 0x004fea0000300000 */
.L_x_36:
[----:B------:R-:W-:Y:S04]  /*2050*/  BSSY.RECONVERGENT B0, `(.L_x_37) ;  /* 0x0000003000007945 */ /* 0x000fe80003800200 */
[----:B------:R-:W-:Y:S05]  /*2060*/  @P2 BRA `(.L_x_38) ;  /* 0x0000000000042947 */ /* 0x000fea0003800000 */
[----:B--2---:R-:W-:Y:S05]  /*2070*/  BPT.TRAP 0x1 ;  /* 0x000000040000795c */ /* 0x004fea0000300000 */
.L_x_38:
[----:B--2---:R-:W-:Y:S05]  /*2080*/  BSYNC.RECONVERGENT B0 ;  /* 0x0000000000007941 */ /* 0x004fea0003800200 */
.L_x_37:
[----:B------:R-:W-:Y:S02]  /*2090*/  UIADD3 UR5, UPT, UPT, UR4, 0x1, URZ ;  /* 0x0000000104057890 */ /* 0x000fe4000fffe0ff */
[----:B------:R-:W-:Y:S02]  /*20a0*/  UIADD3 UR14, UP1, UPT, UR28, 0x80, URZ ;  /* 0x000000801c0e7890 */ /* 0x000fe4000ff3e0ff */
[----:B------:R-:W-:Y:S02]  /*20b0*/  UISETP.NE.AND UP0, UPT, UR5, 0x8, UPT ;  /* 0x000000080500788c */ /* 0x000fe4000bf05270 */
[----:B------:R-:W-:Y:S02]  /*20c0*/  ULEA UR16, UR4, UR38, 0xd ;  /* 0x0000002604107291 */ /* 0x000fe4000f8e68ff */
[----:B------:R-:W-:Y:S02]  /*20d0*/  USEL UR8, URZ, 0x1, UP0 ;  /* 0x00000001ff087887 */ /* 0x000fe40008000000 */
[----:B------:R-:W-:-:S02]  /*20e0*/  USEL UR7, UR5, URZ, UP0 ;  /* 0x000000ff05077287 */ /* 0x000fc40008000000 */
[----:B------:R-:W-:Y:S02]  /*20f0*/  UIADD3 UR22, UP0, UPT, UR28, 0x180, URZ ;  /* 0x000001801c167890 */ /* 0x000fe4000ff1e0ff */
[----:B------:R-:W-:Y:S01]  /*2100*/  ULEA UR5, UR7, UR21, 0x3 ;  /* 0x0000001507057291 */ /* 0x000fe2000f8e18ff */
[----:B------:R-:W-:Y:S01]  /*2110*/  LOP3.LUT R12, R12, UR8, RZ, 0x3c, !PT ;  /* 0x000000080c0c7c12 */ /* 0x000fe2000f8e3cff */
[----:B------:R-:W-:Y:S02]  /*2120*/  ULEA UR8, UR4, UR37, 0xe ;  /* 0x0000002504087291 */ /* 0x000fe4000f8e70ff */
[----:B------:R-:W-:Y:S01]  /*2130*/  USHF.L.U32 UR18, UR6, 0x6, URZ ;  /* 0x0000000606127899 */ /* 0x000fe200080006ff */
[----:B-1----:R-:W-:Y:S01]  /*2140*/  SHF.L.U32 R0, R12, 0x1f, RZ ;  /* 0x0000001f0c007819 */ /* 0x002fe200000006ff */
[----:B------:R-:W-:Y:S02]  /*2150*/  UPRMT UR4, URZ, 0x5410, UR27 ;  /* 0x00005410ff047896 */ /* 0x000fe4000800001b */
[----:B------:R-:W-:Y:S01]  /*2160*/  UIADD3.X UR15, UPT, UPT, URZ, UR29, URZ, UP1, !UPT ;  /* 0x0000001dff0f7290 */ /* 0x000fe20008ffe4ff */
[----:B------:R4:W1:Y:S01]  /*2170*/  SYNCS.PHASECHK.TRANS64.TRYWAIT P0, [UR5+0x40], R0 ;  /* 0x00004000ff0075a7 */ /* 0x0008620008001105 */
[----:B------:R-:W-:-:S02]  /*2180*/  UPRMT UR5, URZ, 0x5410, UR26 ;  /* 0x00005410ff057896 */ /* 0x000fc4000800001a */
[----:B------:R-:W-:Y:S01]  /*2190*/  UIADD3.X UR23, UPT, UPT, URZ, UR29, URZ, UP0, !UPT ;  /* 0x0000001dff177290 */ /* 0x000fe200087fe4ff */
[----:B------:R-:W-:Y:S01]  /*21a0*/  UMOV UR32, 0x0 ;  /* 0x0000000000207882 */ /* 0x000fe20000000000 */
[----:B------:R-:W-:Y:S01]  /*21b0*/  UMOV UR33, 0x10000000 ;  /* 0x1000000000217882 */ /* 0x000fe20000000000 */
[----:B------:R-:W-:Y:S01]  /*21c0*/  UMOV UR19, UR35 ;  /* 0x0000002300137c82 */ /* 0x000fe20008000000 */
[----:B------:R-:W-:Y:S01]  /*21d0*/  UMOV UR20, UR36 ;  /* 0x0000002400147c82 */ /* 0x000fe20008000000 */
[----:B------:R-:W-:Y:S01]  /*21e0*/  UMOV UR12, UR36 ;  /* 0x00000024000c7c82 */ /* 0x000fe20008000000 */
[----:B------:R-:W-:Y:S01]  /*21f0*/  UMOV UR9, UR17 ;  /* 0x0000001100097c82 */ /* 0x000fe20008000000 */
[----:B------:R-:W-:Y:S01]  /*2200*/  UMOV UR10, UR18 ;  /* 0x00000012000a7c82 */ /* 0x000fe20008000000 */
[----:B------:R2:W-:Y:S01]  /*2210*/  UTMALDG.3D.MULTICAST [UR16], [UR14], UR4, desc[UR32] ;  /* 0x000020100e0073b4 */ /* 0x0005e20008011804 */
[----:B------:R-:W-:-:S04]  /*2220*/  UIADD3 UR6, UPT, UPT, UR6, 0x1, URZ ;  /* 0x0000000106067890 */ /* 0x000fc8000fffe0ff */
[----:B------:R-:W-:Y:S01]  /*2230*/  UISETP.NE.AND UP0, UPT, UR6, UR13, UPT ;  /* 0x0000000d0600728c */ /* 0x000fe2000bf05270 */
[----:B------:R4:W-:Y:S01]  /*2240*/  UTMALDG.3D.MULTICAST [UR8], [UR22], UR5, desc[UR32] ;  /* 0x00002008160073b4 */ /* 0x0009e20008011805 */
[----:B--2---:R-:W-:-:S07]  /*2250*/  UMOV UR4, UR7 ;  /* 0x0000000700047c82 */ /* 0x004fce0008000000 */
[----:B----4-:R-:W-:Y:S05]  /*2260*/  BRA.U UP0, `(.L_x_39) ;  /* 0xfffffffd004c7547 */ /* 0x010fea000b83ffff */
.L_x_33:
[C---:B------:R-:W-:Y:S01]  /*2270*/  LEA R3, R11.reuse, UR21, 0x3 ;  /* 0x000000150b037c11 */ /* 0x040fe2000f8e18ff */
[----:B------:R-:W-:Y:S01]  /*2280*/  NOP ;  /* 0x0000000000007918 */ /* 0x000fe20000000000 */
[----:B-1----:R-:W-:Y:S02]  /*2290*/  SHF.L.U32 R0, R10, 0x1f, RZ ;  /* 0x0000001f0a007819 */ /* 0x002fe400000006ff */
[----:B------:R-:W-:Y:S02]  /*22a0*/  LEA R4, R11, UR21, 0x4 ;  /* 0x000000150b047c11 */ /* 0x000fe4000f8e20ff */
[----:B---3--:R-:W1:Y:S02]  /*22b0*/  SYNCS.PHASECHK.TRANS64.TRYWAIT P0, [R3+URZ+0xd0], R0 ;  /* 0x0000d000030075a7 */ /* 0x008e6400080011ff */
[----:B-1----:R-:W-:Y:S05]  /*22c0*/  @!P0 BRA `(.L_x_40) ;  /* 0x0000006800208947 */ /* 0x002fea0003800000 */
.L_x_146:
[----:B------:R-:W3:Y:S01]  /*22d0*/  LDS.128 R4, [R4+0x160] ;  /* 0x0001600004047984 */ /* 0x000ee20000000c00 */
[----:B------:R-:W-:Y:S01]  /*22e0*/  UISETP.GE.AND UP0, UPT, UR42, 0x1, UPT ;  /* 0x000000012a00788c */ /* 0x000fe2000bf06270 */
[----:B------:R-:W-:Y:S01]  /*22f0*/  @!PT LDS RZ, [RZ] ;  /* 0x00000000fffff984 */ /* 0x000fe20000000800 */
[----:B------:R-:W-:Y:S01]  /*2300*/  @!PT LDS RZ, [RZ] ;  /* 0x00000000fffff984 */ /* 0x000fe20000000800 */
[----:B------:R-:W-:Y:S01]  /*2310*/  @!PT LDS RZ, [RZ] ;  /* 0x00000000fffff984 */ /* 0x000fe20000000800 */
[----:B------:R-:W-:Y:S01]  /*2320*/  @!PT LDS RZ, [RZ] ;  /* 0x00000000fffff984 */ /* 0x000fe20000000800 */
[----:B------:R4:W-:Y:S06]  /*2330*/  MEMBAR.ALL.CTA ;  /* 0x0000000000007992 */ /* 0x0009ec0000008000 */
[----:B----4-:R-:W4:Y:S01]  /*2340*/  FENCE.VIEW.ASYNC.S ;  /* 0x00000000000073c6 */ /* 0x010f220000000000 */
[----:B---3--:R-:W-:-:S13]  /*2350*/  LOP3.LUT P0, RZ, R6, 0x1, RZ, 0xc0, !PT ;  /* 0x0000000106ff7812 */ /* 0x008fda000780c0ff */
[----:B----4-:R-:W-:Y:S01]  /*2360*/  VOTEU.ANY UP1, P0 ;  /* 0x0000000000ff7886 */ /* 0x010fe20000020100 */
[----:B------:R-:W-:-:S13]  /*2370*/  PLOP3.LUT P0, PT, PT, PT, UP1, 0x80, 0x8 ;  /* 0x000000000008781c */ /* 0x000fda0003f0f018 */
[----:B-1----:R-:W-:Y:S02]  /*2380*/  @P0 LOP3.LUT R0, R5, 0xffff, RZ, 0xc0, !PT ;  /* 0x0000ffff05000812 */ /* 0x002fe400078ec0ff */
[----:B------:R-:W-:Y:S02]  /*2390*/  @P0 MOV R2, R4 ;  /* 0x0000000400020202 */ /* 0x000fe40000000f00 */
[----:B------:R-:W-:Y:S01]  /*23a0*/  @P0 R2UR UR5, R0 ;  /* 0x00000000000502ca */ /* 0x000fe200000e0000 */
[----:B------:R-:W-:Y:S01]  /*23b0*/  VIADD R0, R3, 0xe0 ;  /* 0x000000e003007836 */ /* 0x000fe20000000000 */
[----:B------:R-:W-:Y:S02]  /*23c0*/  @P0 SHF.R.U32.HI R4, RZ, 0x10, R5 ;  /* 0x00000010ff040819 */ /* 0x000fe40000011605 */
[----:B------:R-:W-:Y:S02]  /*23d0*/  @P0 R2UR UR6, R2 ;  /* 0x00000000020602ca */ /* 0x000fe400000e0000 */
[----:B------:R-:W-:-:S02]  /*23e0*/  PRMT R0, RZ, 0x654, R0 ;  /* 0x00000654ff007816 */ /* 0x000fc40000000000 */
[----:B------:R-:W-:Y:S02]  /*23f0*/  @P0 R2UR UR4, R4 ;  /* 0x00000000040402ca */ /* 0x000fe400000e0000 */
[----:B------:R1:W-:Y:S03]  /*2400*/  SYNCS.ARRIVE.TRANS64.RED.A1T0 RZ, [R0+URZ], RZ ;  /* 0x000000ff00ff79a7 */ /* 0x0003e600081004ff */
[----:B------:R-:W-:-:S04]  /*2410*/  @UP1 UMOV UR39, UR5 ;  /* 0x0000000500271c82 */ /* 0x000fc80008000000 */
[----:B------:R-:W-:-:S04]  /*2420*/  @UP1 UMOV UR40, UR6 ;  /* 0x0000000600281c82 */ /* 0x000fc80008000000 */
[----:B------:R-:W-:Y:S01]  /*2430*/  @UP1 UMOV UR36, UR4 ;  /* 0x0000000400241c82 */ /* 0x000fe20008000000 */
[----:B------:R-:W-:Y:S05]  /*2440*/  BRA.U !UP0, `(.L_x_41) ;  /* 0x0000000108d47547 */ /* 0x000fea000b800000 */
[----:B------:R-:W2:Y:S01]  /*2450*/  LDCU.128 UR12, c[0x0][0xb10] ;  /* 0x00016200ff0c77ac */ /* 0x000ea20008000c00 */
[----:B------:R-:W3:Y:S01]  /*2460*/  LDCU UR22, c[0x0][0xb20] ;  /* 0x00016400ff1677ac */ /* 0x000ee20008000800 */
[----:B------:R-:W4:Y:S01]  /*2470*/  LDCU UR20, c[0x0][0xb0c] ;  /* 0x00016180ff1477ac */ /* 0x000f220008000800 */
[----:B------:R-:W1:Y:S01]  /*2480*/  LDCU.64 UR8, c[0x0][0xb28] ;  /* 0x00016500ff0877ac */ /* 0x000e620008000a00 */
[----:B------:R-:W-:Y:S02]  /*2490*/  UISETP.NE.AND UP3, UPT, UR42, 0x1, UPT ;  /* 0x000000012a00788c */ /* 0x000fe4000bf65270 */
[----:B--2---:R-:W-:Y:S02]  /*24a0*/  UIMAD.WIDE.U32 UR10, UR41, UR15, URZ ;  /* 0x0000000f290a72a5 */ /* 0x004fe4000f8e00ff */
[----:B------:R-:W-:Y:S02]  /*24b0*/  UIMAD.WIDE.U32 UR4, UR43, UR12, URZ ;  /* 0x0000000c2b0472a5 */ /* 0x000fe4000f8e00ff */
[----:B------:R-:W-:-:S02]  /*24c0*/  UISETP.NE.AND UP0, UPT, UR14, 0x1, UPT ;  /* 0x000000010e00788c */ /* 0x000fc4000bf05270 */
[----:B------:R-:W-:Y:S01]  /*24d0*/  UIMAD.WIDE.U32 UR18, UR39, UR15, URZ ;  /* 0x0000000f271272a5 */ /* 0x000fe2000f8e00ff */
[----:B------:R-:W-:Y:S02]  /*24e0*/  UMOV UR10, UR11 ;  /* 0x0000000b000a7c82 */ /* 0x000fe40008000000 */
[----:B------:R-:W-:Y:S01]  /*24f0*/  UMOV UR4, UR5 ;  /* 0x0000000500047c82 */ /* 0x000fe20008000000 */
[----:B---3--:R-:W-:Y:S02]  /*2500*/  USHF.R.U32.HI UR10, URZ, UR22, UR10 ;  /* 0x00000016ff0a7299 */ /* 0x008fe4000801160a */
[----:B----4-:R-:W-:Y:S02]  /*2510*/  UISETP.NE.AND UP2, UPT, UR20, 0x1, UPT ;  /* 0x000000011400788c */ /* 0x010fe4000bf45270 */
[----:B------:R-:W-:Y:S02]  /*2520*/  USHF.R.U32.HI UR4, URZ, UR13, UR4 ;  /* 0x0000000dff047299 */ /* 0x000fe40008011604 */
[----:B------:R-:W-:-:S02]  /*2530*/  USEL UR5, UR41, UR10, !UP0 ;  /* 0x0000000a29057287 */ /* 0x000fc4000c000000 */
[----:B------:R-:W-:Y:S02]  /*2540*/  USEL UR6, UR43, UR4, !UP2 ;  /* 0x000000042b067287 */ /* 0x000fe4000d000000 */
[----:B-1----:R-:W-:Y:S01]  /*2550*/  UIMAD.WIDE.U32 UR10, UR5, UR8, URZ ;  /* 0x00000008050a72a5 */ /* 0x002fe2000f8e00ff */
[----:B------:R-:W-:Y:S01]  /*2560*/  UMOV UR4, UR19 ;  /* 0x0000001300047c82 */ /* 0x000fe20008000000 */
[----:B------:R-:W-:Y:S02]  /*2570*/  UIMAD.WIDE.U32 UR16, UR40, UR12, URZ ;  /* 0x0000000c281072a5 */ /* 0x000fe4000f8e00ff */
[----:B------:R-:W-:-:S03]  /*2580*/  UIMAD.WIDE.U32 UR18, UR6, UR8, URZ ;  /* 0x00000008061272a5 */ /* 0x000fc6000f8e00ff */
[----:B------:R-:W-:Y:S01]  /*2590*/  UMOV UR10, UR11 ;  /* 0x0000000b000a7c82 */ /* 0x000fe20008000000 */
[----:B------:R-:W-:Y:S02]  /*25a0*/  USHF.R.U32.HI UR4, URZ, UR22, UR4 ;  /* 0x00000016ff047299 */ /* 0x000fe40008011604 */
[----:B------:R-:W-:Y:S01]  /*25b0*/  @UP3 USHF.R.U32.HI UR5, URZ, UR9, UR10 ;  /* 0x00000009ff053299 */ /* 0x000fe2000801160a */
[----:B------:R-:W-:Y:S01]  /*25c0*/  UMOV UR16, UR17 ;  /* 0x0000001100107c82 */ /* 0x000fe20008000000 */
[----:B------:R-:W-:Y:S01]  /*25d0*/  UMOV UR18, UR19 ;  /* 0x0000001300127c82 */ /* 0x000fe20008000000 */
[----:B------:R-:W-:Y:S02]  /*25e0*/  USHF.R.U32.HI UR13, URZ, UR13, UR16 ;  /* 0x0000000dff0d7299 */ /* 0x000fe40008011610 */
[----:B------:R-:W-:Y:S02]  /*25f0*/  USEL UR4, UR39, UR4, !UP0 ;  /* 0x0000000427047287 */ /* 0x000fe4000c000000 */
[----:B------:R-:W-:-:S02]  /*2600*/  @UP3 USHF.R.U32.HI UR6, URZ, UR9, UR18 ;  /* 0x00000009ff063299 */ /* 0x000fc40008011612 */
[----:B------:R-:W-:Y:S02]  /*2610*/  UIMAD UR10, UR42, UR5, URZ ;  /* 0x000000052a0a72a4 */ /* 0x000fe4000f8e02ff */
[----:B------:R-:W-:Y:S02]  /*2620*/  USEL UR5, UR40, UR13, !UP2 ;  /* 0x0000000d28057287 */ /* 0x000fe4000d000000 */
[----:B------:R-:W-:Y:S02]  /*2630*/  UIMAD UR12, UR42, UR6, URZ ;  /* 0x000000062a0c72a4 */ /* 0x000fe4000f8e02ff */
[----:B------:R-:W-:Y:S02]  /*2640*/  UISETP.GE.AND UP0, UPT, UR4, UR10, UPT ;  /* 0x0000000a0400728c */ /* 0x000fe4000bf06270 */
[----:B------:R-:W-:Y:S02]  /*2650*/  UIMAD.WIDE.U32 UR10, UR4, UR8, URZ ;  /* 0x00000008040a72a5 */ /* 0x000fe4000f8e00ff */
[----:B------:R-:W-:-:S02]  /*2660*/  UISETP.GE.OR UP0, UPT, UR5, UR12, UP0 ;  /* 0x0000000c0500728c */ /* 0x000fc40008706670 */
        /* <DEDUP_REMOVED lines=19> */
.L_x_41:
[----:B------:R-:W3:Y:S02]  /*27a0*/  LDCU UR4, c[0x0][0xb30] ;  /* 0x00016600ff0477ac */ /* 0x000ee40008000800 */
[----:B---3--:R-:W-:-:S09]  /*27b0*/  UISETP.NE.AND UP0, UPT, UR4, 0x1, UPT ;  /* 0x000000010400788c */ /* 0x008fd2000bf05270 */
[----:B------:R-:W-:Y:S05]  /*27c0*/  BRA.U UP0, `(.L_x_42) ;  /* 0x0000000100447547 */ /* 0x000fea000b800000 */
[----:B------:R-:W3:Y:S01]  /*27d0*/  LDCU.128 UR12, c[0x0][0xb10] ;  /* 0x00016200ff0c77ac */ /* 0x000ee20008000c00 */
[----:B------:R-:W4:Y:S01]  /*27e0*/  LDCU UR10, c[0x0][0xb0c] ;  /* 0x00016180ff0a77ac */ /* 0x000f220008000800 */
[----:B------:R-:W1:Y:S01]  /*27f0*/  LDCU UR6, c[0x0][0xb20] ;  /* 0x00016400ff0677ac */ /* 0x000e620008000800 */
[----:B---3--:R-:W-:Y:S02]  /*2800*/  UIMAD.WIDE.U32 UR8, UR40, UR12, URZ ;  /* 0x0000000c280872a5 */ /* 0x008fe4000f8e00ff */
[----:B------:R-:W-:Y:S02]  /*2810*/  UIMAD.WIDE.U32 UR4, UR39, UR15, URZ ;  /* 0x0000000f270472a5 */ /* 0x000fe4000f8e00ff */
[----:B----4-:R-:W-:Y:S02]  /*2820*/  UISETP.NE.AND UP2, UPT, UR10, 0x1, UPT ;  /* 0x000000010a00788c */ /* 0x010fe4000bf45270 */
[----:B------:R-:W-:Y:S01]  /*2830*/  UISETP.NE.AND UP0, UPT, UR14, 0x1, UPT ;  /* 0x000000010e00788c */ /* 0x000fe2000bf05270 */
[----:B------:R-:W-:-:S02]  /*2840*/  UMOV UR8, UR9 ;  /* 0x0000000900087c82 */ /* 0x000fc40008000000 */
[----:B------:R-:W-:Y:S01]  /*2850*/  UMOV UR4, UR5 ;  /* 0x0000000500047c82 */ /* 0x000fe20008000000 */
[----:B------:R-:W-:Y:S02]  /*2860*/  USHF.R.U32.HI UR13, URZ, UR13, UR8 ;  /* 0x0000000dff0d7299 */ /* 0x000fe40008011608 */
[----:B-1----:R-:W-:Y:S02]  /*2870*/  USHF.R.U32.HI UR4, URZ, UR6, UR4 ;  /* 0x00000006ff047299 */ /* 0x002fe40008011604 */
[----:B------:R-:W-:Y:S02]  /*2880*/  USEL UR5, UR40, UR13, !UP2 ;  /* 0x0000000d28057287 */ /* 0x000fe4000d000000 */
[----:B------:R-:W-:-:S04]  /*2890*/  USEL UR4, UR39, UR4, !UP0 ;  /* 0x0000000427047287 */ /* 0x000fc8000c000000 */
[----:B------:R-:W-:Y:S02]  /*28a0*/  UIADD3 UR6, UPT, UPT, UR5, -UR4, URZ ;  /* 0x8000000405067290 */ /* 0x000fe4000fffe0ff */
[----:B------:R-:W-:Y:S02]  /*28b0*/  UIADD3 UR4, UPT, UPT, -UR5, UR4, URZ ;  /* 0x0000000405047290 */ /* 0x000fe4000fffe1ff */
[----:B------:R-:W-:Y:S02]  /*28c0*/  UIMAD UR39, UR6, UR14, UR39 ;  /* 0x0000000e062772a4 */ /* 0x000fe4000f8e0227 */
[----:B------:R-:W-:-:S12]  /*28d0*/  UIMAD UR40, UR4, UR10, UR40 ;  /* 0x0000000a042872a4 */ /* 0x000fd8000f8e0228 */
.L_x_42:
[----:B------:R-:W-:Y:S01]  /*28e0*/  VIADD R11, R11, 0x1 ;  /* 0x000000010b0b7836 */ /* 0x000fe20000000000 */
[----:B------:R-:W-:Y:S02]  /*28f0*/  R2UR UR5, R48 ;  /* 0x00000000300572ca */ /* 0x000fe400000e0000 */
[----:B------:R-:W-:Y:S02]  /*2900*/  R2UR UR4, R47 ;  /* 0x000000002f0472ca */ /* 0x000fe400000e0000 */
[C---:B------:R-:W-:Y:S02]  /*2910*/  ISETP.NE.AND P0, PT, R11.reuse, 0x2, PT ;  /* 0x000000020b00780c */ /* 0x040fe40003f05270 */
[----:B------:R-:W-:Y:S02]  /*2920*/  PLOP3.LUT P1, PT, PT, PT, PT, 0x80, 0x8 ;  /* 0x000000000008781c */ /* 0x000fe40003f2f070 */
[----:B-1----:R-:W-:Y:S02]  /*2930*/  SEL R0, RZ, 0x1, P0 ;  /* 0x00000001ff007807 */ /* 0x002fe40000000000 */
[----:B------:R-:W-:-:S02]  /*2940*/  SEL R11, R11, RZ, P0 ;  /* 0x000000ff0b0b7207 */ /* 0x000fc40000000000 */
[----:B------:R-:W-:Y:S01]  /*2950*/  LOP3.LUT R10, R10, R0, RZ, 0x3c, !PT ;  /* 0x000000000a0a7212 */ /* 0x000fe200078e3cff */
[----:B------:R-:W-:Y:S02]  /*2960*/  UIADD3 UR16, UPT, UPT, UR40, UR5, URZ ;  /* 0x0000000528107290 */ /* 0x000fe4000fffe0ff */
[----:B------:R-:W-:Y:S01]  /*2970*/  UIADD3 UR20, UPT, UPT, UR39, UR4, URZ ;  /* 0x0000000427147290 */ /* 0x000fe2000fffe0ff */
[----:B------:R-:W-:Y:S11]  /*2980*/  BRA.U UP1, `(.L_x_43) ;  /* 0xfffffff101447547 */ /* 0x000ff6000b83ffff */
[----:B------:R-:W-:Y:S01]  /*2990*/  UIADD3 UR21, UPT, UPT, UR21, 0x40, URZ ;  /* 0x0000004015157890 */ /* 0x000fe2000fffe0ff */
[----:B------:R-:W-:-:S03]  /*29a0*/  SHF.L.U32 R2, R12, 0x1f, RZ ;  /* 0x0000001f0c027819 */ /* 0x000fc600000006ff */
[----:B------:R-:W-:-:S09]  /*29b0*/  ULEA UR4, UR7, UR21, 0x3 ;  /* 0x0000001507047291 */ /* 0x000fd2000f8e18ff */
[----:B------:R-:W1:Y:S02]  /*29c0*/  SYNCS.PHASECHK.TRANS64.TRYWAIT P0, [UR4], R2 ;  /* 0x00000002ff0075a7 */ /* 0x000e640008001104 */
[----:B-1----:R-:W-:Y:S05]  /*29d0*/  @!P0 BRA `(.L_x_44) ;  /* 0x0000006000708947 */ /* 0x002fea0003800000 */
.L_x_148:
[----:B------:R-:W-:-:S04]  /*29e0*/  UIADD3 UR4, UPT, UPT, UR7, 0x1, URZ ;  /* 0x0000000107047890 */ /* 0x000fc8000fffe0ff */
[----:B------:R-:W-:-:S04]  /*29f0*/  UISETP.NE.AND UP0, UPT, UR4, 0x8, UPT ;  /* 0x000000080400788c */ /* 0x000fc8000bf05270 */
[----:B------:R-:W-:Y:S02]  /*2a00*/  USEL UR6, URZ, 0x1, UP0 ;  /* 0x00000001ff067887 */ /* 0x000fe40008000000 */
[----:B------:R-:W-:-:S04]  /*2a10*/  USEL UR4, UR4, URZ, UP0 ;  /* 0x000000ff04047287 */ /* 0x000fc80008000000 */
[----:B------:R-:W-:Y:S01]  /*2a20*/  ULEA UR5, UR4, UR21, 0x3 ;  /* 0x0000001504057291 */ /* 0x000fe2000f8e18ff */
[----:B-1----:R-:W-:-:S04]  /*2a30*/  LOP3.LUT R2, R12, UR6, RZ, 0x3c, !PT ;  /* 0x000000060c027c12 */ /* 0x002fc8000f8e3cff */
[----:B------:R-:W-:-:S04]  /*2a40*/  SHF.L.U32 R3, R2, 0x1f, RZ ;  /* 0x0000001f02037819 */ /* 0x000fc800000006ff */
[----:B------:R-:W1:Y:S02]  /*2a50*/  SYNCS.PHASECHK.TRANS64.TRYWAIT P0, [UR5], R3 ;  /* 0x00000003ff0075a7 */ /* 0x000e640008001105 */
[----:B-1----:R-:W-:Y:S05]  /*2a60*/  @!P0 BRA `(.L_x_45) ;  /* 0x0000006000648947 */ /* 0x002fea0003800000 */
.L_x_150:
[----:B------:R-:W-:-:S04]  /*2a70*/  UIADD3 UR4, UPT, UPT, UR4, 0x1, URZ ;  /* 0x0000000104047890 */ /* 0x000fc8000fffe0ff */
[----:B------:R-:W-:-:S04]  /*2a80*/  UISETP.NE.AND UP0, UPT, UR4, 0x8, UPT ;  /* 0x000000080400788c */ /* 0x000fc8000bf05270 */
[----:B------:R-:W-:Y:S02]  /*2a90*/  USEL UR6, URZ, 0x1, UP0 ;  /* 0x00000001ff067887 */ /* 0x000fe40008000000 */
[----:B------:R-:W-:-:S04]  /*2aa0*/  USEL UR4, UR4, URZ, UP0 ;  /* 0x000000ff04047287 */ /* 0x000fc80008000000 */
[----:B------:R-:W-:Y:S01]  /*2ab0*/  ULEA UR5, UR4, UR21, 0x3 ;  /* 0x0000001504057291 */ /* 0x000fe2000f8e18ff */
[----:B------:R-:W-:-:S04]  /*2ac0*/  LOP3.LUT R2, R2, UR6, RZ, 0x3c, !PT ;  /* 0x0000000602027c12 */ /* 0x000fc8000f8e3cff */
[----:B-1----:R-:W-:-:S04]  /*2ad0*/  SHF.L.U32 R3, R2, 0x1f, RZ ;  /* 0x0000001f02037819 */ /* 0x002fc800000006ff */
[----:B------:R-:W1:Y:S02]  /*2ae0*/  SYNCS.PHASECHK.TRANS64.TRYWAIT P0, [UR5], R3 ;  /* 0x00000003ff0075a7 */ /* 0x000e640008001105 */
[----:B-1----:R-:W-:Y:S05]  /*2af0*/  @!P0 BRA `(.L_x_46) ;  /* 0x0000006000588947 */ /* 0x002fea0003800000 */
.L_x_152:
        /* <DEDUP_REMOVED lines=9> */
.L_x_154:
        /* <DEDUP_REMOVED lines=9> */
.L_x_156:
        /* <DEDUP_REMOVED lines=9> */
.L_x_158:
        /* <DEDUP_REMOVED lines=9> */
.L_x_160:
[----:B------:R-:W-:-:S04]  /*2d40*/  UIADD3 UR4, UPT, UPT, UR4, 0x1, URZ ;  /* 0x0000000104047890 */ /* 0x000fc8000fffe0ff */
[----:B------:R-:W-:-:S04]  /*2d50*/  UISETP.NE.AND UP0, UPT, UR4, 0x8, UPT ;  /* 0x000000080400788c */ /* 0x000fc8000bf05270 */
[----:B------:R-:W-:Y:S02]  /*2d60*/  USEL UR5, URZ, 0x1, UP0 ;  /* 0x00000001ff057887 */ /* 0x000fe40008000000 */
[----:B------:R-:W-:-:S04]  /*2d70*/  USEL UR4, UR4, URZ, UP0 ;  /* 0x000000ff04047287 */ /* 0x000fc80008000000 */
[----:B------:R-:W-:Y:S01]  /*2d80*/  ULEA UR4, UR4, UR21, 0x3 ;  /* 0x0000001504047291 */ /* 0x000fe2000f8e18ff */
[----:B------:R-:W-:-:S04]  /*2d90*/  LOP3.LUT R2, R2, UR5, RZ, 0x3c, !PT ;  /* 0x0000000502027c12 */ /* 0x000fc8000f8e3cff */
[----:B------:R-:W-:Y:S01]  /*2da0*/  SHF.L.U32 R2, R2, 0x1f, RZ ;  /* 0x0000001f02027819 */ /* 0x000fe200000006ff */
[----:B-1----:R-:W-:-:S07]  /*2db0*/  IMAD.U32 R0, RZ, RZ, UR4 ;  /* 0x00000004ff007e24 */ /* 0x002fce000f8e00ff */
.L_x_51:
[----:B-1----:R1:W3:Y:S02]  /*2dc0*/  SYNCS.PHASECHK.TRANS64.TRYWAIT P0, [R0+URZ], R2 ;  /* 0x00000002000075a7 */ /* 0x0022e400080011ff */
[----:B---3--:R-:W-:Y:S05]  /*2dd0*/  @!P0 NANOSLEEP.SYNCS 0x989680 ;  /* 0x009896800000895d */ /* 0x008fea0003900000 */
[----:B------:R-:W3:Y:S02]  /*2de0*/  @!P0 SYNCS.PHASECHK.TRANS64 P0, [R0+URZ], R2 ;  /* 0x00000002000085a7 */ /* 0x000ee400080010ff */
[----:B--23--:R-:W-:Y:S05]  /*2df0*/  @P0 EXIT ;  /* 0x000000000000094d */ /* 0x00cfea0003800000 */
[----:B------:R-:W-:Y:S05]  /*2e00*/  BRA `(.L_x_51) ;  /* 0xfffffffc00ec7947 */ /* 0x000fea000383ffff */
.L_x_23:
[----:B------:R-:W2:Y:S02]  /*2e10*/  S2UR UR4, SR_CgaCtaId ;  /* 0x00000000000479c3 */ /* 0x000ea40000008800 */
[----:B--2---:R-:W-:-:S04]  /*2e20*/  UISETP.NE.AND UP0, UPT, UR4, URZ, UPT ;  /* 0x000000ff0400728c */ /* 0x004fc8000bf05270 */
[----:B------:R-:W-:-:S09]  /*2e30*/  UISETP.NE.OR UP0, UPT, UR17, 0x1, UP0 ;  /* 0x000000011100788c */ /* 0x000fd20008705670 */
[----:B------:R-:W-:Y:S05]  /*2e40*/  BRA.U UP0, `(.L_x_52) ;  /* 0x00000005004c7547 */ /* 0x000fea000b800000 */
[----:B------:R-:W2:Y:S01]  /*2e50*/  S2UR UR5, SR_CgaCtaId ;  /* 0x00000000000579c3 */ /* 0x000ea20000008800 */
[----:B------:R-:W-:Y:S01]  /*2e60*/  UMOV UR4, 0x400 ;  /* 0x0000040000047882 */ /* 0x000fe20000000000 */
[----:B------:R-:W-:Y:S01]  /*2e70*/  ISETP.GE.U32.AND P2, PT, R0, 0x4, PT ;  /* 0x000000040000780c */ /* 0x000fe20003f46070 */
[----:B------:R-:W-:Y:S01]  /*2e80*/  IMAD.MOV.U32 R12, RZ, RZ, 0x1 ;  /* 0x00000001ff0c7424 */ /* 0x000fe200078e00ff */
[----:B------:R-:W-:Y:S02]  /*2e90*/  CS2R R10, SRZ ;  /* 0x00000000000a7805 */ /* 0x000fe4000001ff00 */
[----:B------:R-:W-:Y:S01]  /*2ea0*/  CS2R R8, SRZ ;  /* 0x0000000000087805 */ /* 0x000fe2000001ff00 */
[----:B--2---:R-:W-:-:S03]  /*2eb0*/  ULEA UR6, UR5, UR4, 0x18 ;  /* 0x0000000405067291 */ /* 0x004fc6000f8ec0ff */
[----:B------:R-:W-:-:S09]  /*2ec0*/  UMOV UR5, URZ ;  /* 0x000000ff00057c82 */ /* 0x000fd20008000000 */
.L_x_56:
[----:B------:R-:W-:Y:S02]  /*2ed0*/  LEA R2, R8, UR6, 0x3 ;  /* 0x0000000608027c11 */ /* 0x000fe4000f8e18ff */
[----:B------:R-:W-:-:S03]  /*2ee0*/  SHF.L.U32 R4, R9, 0x1f, RZ ;  /* 0x0000001f09047819 */ /* 0x000fc600000006ff */
[----:B------:R-:W-:Y:S01]  /*2ef0*/  VIADD R5, R2, 0x140 ;  /* 0x0000014002057836 */ /* 0x000fe20000000000 */
[----:B------:R-:W2:Y:S02]  /*2f00*/  SYNCS.PHASECHK.TRANS64.TRYWAIT P0, [R2+URZ+0x130], R4 ;  /* 0x00013004020075a7 */ /* 0x000ea400080011ff */
[----:B--2---:R-:W-:Y:S05]  /*2f10*/  @!P0 BRA `(.L_x_53) ;  /* 0x0000005c00c88947 */ /* 0x004fea0003800000 */
.L_x_161:
[----:B------:R-:W-:Y:S01]  /*2f20*/  ULEA UR4, UR5, UR6, 0x3 ;  /* 0x0000000605047291 */ /* 0x000fe2000f8e18ff */
[----:B--2---:R-:W-:Y:S01]  /*2f30*/  PRMT R2, RZ, 0x654, R5 ;  /* 0x00000654ff027816 */ /* 0x004fe20000000005 */
[----:B------:R-:W-:Y:S01]  /*2f40*/  @!P2 IMAD.MOV.U32 R4, RZ, RZ, 0x10 ;  /* 0x00000010ff04a424 */ /* 0x000fe200078e00ff */
[----:B------:R-:W-:Y:S01]  /*2f50*/  SHF.L.U32 R5, R12, 0x1f, RZ ;  /* 0x0000001f0c057819 */ /* 0x000fe200000006ff */
[----:B------:R-:W-:Y:S01]  /*2f60*/  UIADD3 UR7, UPT, UPT, UR4, 0xd0, URZ ;  /* 0x000000d004077890 */ /* 0x000fe2000fffe0ff */
[----:B------:R2:W-:Y:S05]  /*2f70*/  SYNCS.ARRIVE.TRANS64.RED.A1T0 RZ, [R2+URZ], RZ ;  /* 0x000000ff02ff79a7 */ /* 0x0005ea00081004ff */
[----:B------:R-:W-:Y:S01]  /*2f80*/  IMAD.U32 R6, RZ, RZ, UR7 ;  /* 0x00000007ff067e24 */ /* 0x000fe2000f8e00ff */
[----:B------:R-:W3:Y:S04]  /*2f90*/  SYNCS.PHASECHK.TRANS64.TRYWAIT P0, [UR4+0xe0], R5 ;  /* 0x0000e005ff0075a7 */ /* 0x000ee80008001104 */
[----:B------:R-:W-:Y:S01]  /*2fa0*/  PRMT R6, R0, 0x654, R6 ;  /* 0x0000065400067816 */ /* 0x000fe20000000006 */
[----:B--23--:R-:W-:Y:S06]  /*2fb0*/  @!P0 BRA `(.L_x_54) ;  /* 0x0000005c00b48947 */ /* 0x00cfec0003800000 */
.L_x_163:
[----:B------:R-:W-:Y:S01]  /*2fc0*/  ULEA UR8, UR5, UR6, 0x4 ;  /* 0x0000000605087291 */ /* 0x000fe2000f8e20ff */
[----:B------:R-:W-:Y:S01]  /*2fd0*/  SEL R3, R6, R3, !P2 ;  /* 0x0000000306037207 */ /* 0x000fe20005000000 */
[----:B------:R-:W-:Y:S01]  /*2fe0*/  UIADD3 UR9, UPT, UPT, UR4, 0xd0, URZ ;  /* 0x000000d004097890 */ /* 0x000fe2000fffe0ff */
[----:B--2---:R-:W-:Y:S01]  /*2ff0*/  LEA R2, R11, UR6, 0x3 ;  /* 0x000000060b027c11 */ /* 0x004fe2000f8e18ff */
[----:B------:R-:W-:Y:S01]  /*3000*/  UIADD3 UR8, UPT, UPT, UR8, 0x160, URZ ;  /* 0x0000016008087890 */ /* 0x000fe2000fffe0ff */
[----:B------:R2:W-:Y:S01]  /*3010*/  @!P2 SYNCS.ARRIVE.TRANS64.RED RZ, [R3+URZ], R4 ;  /* 0x0000000403ffa9a7 */ /* 0x0005e200080004ff */
[----:B------:R-:W-:Y:S01]  /*3020*/  UIADD3 UR4, UPT, UPT, UR5, 0x1, URZ ;  /* 0x0000000105047890 */ /* 0x000fe2000fffe0ff */
[----:B------:R-:W-:-:S03]  /*3030*/  VIADD R8, R8, 0x1 ;  /* 0x0000000108087836 */ /* 0x000fc60000000000 */
[----:B------:R-:W-:Y:S02]  /*3040*/  UISETP.NE.AND UP0, UPT, UR4, 0x2, UPT ;  /* 0x000000020400788c */ /* 0x000fe4000bf05270 */
[----:B------:R-:W-:Y:S01]  /*3050*/  ISETP.NE.AND P0, PT, R8, 0x2, PT ;  /* 0x000000020800780c */ /* 0x000fe20003f05270 */
[----:B------:R-:W-:Y:S06]  /*3060*/  UGETNEXTWORKID.BROADCAST [UR8], [UR9] ;  /* 0x00000000080073ca */ /* 0x000fec0008000100 */
[----:B------:R-:W-:Y:S02]  /*3070*/  USEL UR7, URZ, 0x1, UP0 ;  /* 0x00000001ff077887 */ /* 0x000fe40008000000 */
[----:B------:R-:W-:-:S04]  /*3080*/  USEL UR5, UR4, URZ, UP0 ;  /* 0x000000ff04057287 */ /* 0x000fc80008000000 */
[----:B------:R-:W-:Y:S02]  /*3090*/  LOP3.LUT R12, R12, UR7, RZ, 0x3c, !PT ;  /* 0x000000070c0c7c12 */ /* 0x000fe4000f8e3cff */
[----:B--2---:R-:W-:-:S04]  /*30a0*/  SHF.L.U32 R4, R10, 0x1f, RZ ;  /* 0x0000001f0a047819 */ /* 0x004fc800000006ff */
[----:B------:R-:W2:Y:S02]  /*30b0*/  SYNCS.PHASECHK.TRANS64.TRYWAIT P1, [R2+URZ+0xd0], R4 ;  /* 0x0000d004020075a7 */ /* 0x000ea400080211ff */
[----:B--2---:R-:W-:Y:S05]  /*30c0*/  @!P1 BRA `(.L_x_55) ;  /* 0x0000005c00889947 */ /* 0x004fea0003800000 */
.L_x_164:
[C---:B--2---:R-:W-:Y:S01]  /*30d0*/  LEA R4, R11.reuse, UR6, 0x4 ;  /* 0x000000060b047c11 */ /* 0x044fe2000f8e20ff */
[----:B------:R-:W-:Y:S01]  /*30e0*/  VIADD R2, R2, 0xe0 ;  /* 0x000000e002027836 */ /* 0x000fe20000000000 */
[----:B------:R-:W-:Y:S01]  /*30f0*/  SEL R8, R8, RZ, P0 ;  /* 0x000000ff08087207 */ /* 0x000fe20000000000 */
[----:B------:R-:W-:-:S03]  /*3100*/  VIADD R11, R11, 0x1 ;  /* 0x000000010b0b7836 */ /* 0x000fc60000000000 */
[----:B------:R-:W2:Y:S01]  /*3110*/  LDS.128 R4, [R4+0x160] ;  /* 0x0001600004047984 */ /* 0x000ea20000000c00 */
[----:B------:R-:W-:Y:S02]  /*3120*/  PRMT R2, RZ, 0x654, R2 ;  /* 0x00000654ff027816 */ /* 0x000fe40000000002 */
[C---:B------:R-:W-:Y:S01]  /*3130*/  ISETP.NE.AND P1, PT, R11.reuse, 0x2, PT ;  /* 0x000000020b00780c */ /* 0x040fe20003f25270 */
[----:B------:R-:W-:Y:S01]  /*3140*/  @!PT LDS RZ, [RZ] ;  /* 0x00000000fffff984 */ /* 0x000fe20000000800 */
[----:B------:R-:W-:Y:S01]  /*3150*/  @!PT LDS RZ, [RZ] ;  /* 0x00000000fffff984 */ /* 0x000fe20000000800 */
[----:B------:R-:W-:Y:S01]  /*3160*/  @!PT LDS RZ, [RZ] ;  /* 0x00000000fffff984 */ /* 0x000fe20000000800 */
[----:B------:R-:W-:Y:S01]  /*3170*/  @!PT LDS RZ, [RZ] ;  /* 0x00000000fffff984 */ /* 0x000fe20000000800 */
[----:B------:R3:W-:Y:S06]  /*3180*/  MEMBAR.ALL.CTA ;  /* 0x0000000000007992 */ /* 0x0007ec0000008000 */
[----:B---3--:R-:W3:Y:S01]  /*3190*/  FENCE.VIEW.ASYNC.S ;  /* 0x00000000000073c6 */ /* 0x008ee20000000000 */
[----:B------:R-:W-:Y:S01]  /*31a0*/  SEL R11, R11, RZ, P1 ;  /* 0x000000ff0b0b7207 */ /* 0x000fe20000800000 */
[----:B---3--:R3:W-:Y:S01]  /*31b0*/  SYNCS.ARRIVE.TRANS64.RED.A1T0 RZ, [R2+URZ], RZ ;  /* 0x000000ff02ff79a7 */ /* 0x0087e200081004ff */
[----:B--2---:R-:W-:-:S02]  /*31c0*/  LOP3.LUT P3, RZ, R6, 0x1, RZ, 0xc0, !PT ;  /* 0x0000000106ff7812 */ /* 0x004fc4000786c0ff */
[----:B------:R-:W-:-:S04]  /*31d0*/  SEL R4, RZ, 0x1, P1 ;  /* 0x00000001ff047807 */ /* 0x000fc80000800000 */
[----:B------:R-:W-:Y:S02]  /*31e0*/  LOP3.LUT R10, R10, R4, RZ, 0x3c, !PT ;  /* 0x000000040a0a7212 */ /* 0x000fe400078e3cff */
[----:B---3--:R-:W-:-:S04]  /*31f0*/  SEL R2, RZ, 0x1, P0 ;  /* 0x00000001ff027807 */ /* 0x008fc80000000000 */
[----:B------:R-:W-:Y:S01]  /*3200*/  LOP3.LUT R9, R9, R2, RZ, 0x3c, !PT ;  /* 0x0000000209097212 */ /* 0x000fe200078e3cff */
[----:B------:R-:W-:Y:S06]  /*3210*/  @P3 BRA `(.L_x_56) ;  /* 0xfffffffc002c3947 */ /* 0x000fec000383ffff */
[----:B------:R-:W-:Y:S01]  /*3220*/  ULEA UR4, UR5, UR6, 0x3 ;  /* 0x0000000605047291 */ /* 0x000fe2000f8e18ff */
[----:B------:R-:W-:-:S08]  /*3230*/  SHF.L.U32 R2, R12, 0x1f, RZ ;  /* 0x0000001f0c027819 */ /* 0x000fd000000006ff */
[----:B------:R-:W2:Y:S02]  /*3240*/  SYNCS.PHASECHK.TRANS64 P0, [UR4+0xe0], R2 ;  /* 0x0000e002ff0075a7 */ /* 0x000ea40008001004 */
[----:B--2---:R-:W-:Y:S05]  /*3250*/  @P0 BRA `(.L_x_57) ;  /* 0x0000000000080947 */ /* 0x004fea0003800000 */
[----:B------:R-:W2:Y:S02]  /*3260*/  SYNCS.PHASECHK.TRANS64.TRYWAIT P0, [UR4+0xe0], R2 ;  /* 0x0000e002ff0075a7 */ /* 0x000ea40008001104 */
[----:B--2---:R-:W-:Y:S05]  /*3270*/  @!P0 BRA `(.L_x_58) ;  /* 0x0000005c00308947 */ /* 0x004fea0003800000 */
.L_x_57:
[----:B------:R-:W-:-:S04]  /*3280*/  UIADD3 UR7, UPT, UPT, UR5, 0x1, URZ ;  /* 0x0000000105077890 */ /* 0x000fc8000fffe0ff */
[----:B------:R-:W-:-:S04]  /*3290*/  UISETP.NE.AND UP0, UPT, UR7, 0x2, UPT ;  /* 0x000000020700788c */ /* 0x000fc8000bf05270 */
[----:B------:R-:W-:Y:S02]  /*32a0*/  USEL UR8, URZ, 0x1, UP0 ;  /* 0x00000001ff087887 */ /* 0x000fe40008000000 */
[----:B------:R-:W-:-:S04]  /*32b0*/  USEL UR7, UR7, URZ, UP0 ;  /* 0x000000ff07077287 */ /* 0x000fc80008000000 */
[----:B------:R-:W-:Y:S01]  /*32c0*/  ULEA UR7, UR7, UR6, 0x3 ;  /* 0x0000000607077291 */ /* 0x000fe2000f8e18ff */
[----:B--2---:R-:W-:-:S04]  /*32d0*/  LOP3.LUT R2, R12, UR8, RZ, 0x3c, !PT ;  /* 0x000000080c027c12 */ /* 0x004fc8000f8e3cff */
[----:B------:R-:W-:-:S04]  /*32e0*/  SHF.L.U32 R0, R2, 0x1f, RZ ;  /* 0x0000001f02007819 */ /* 0x000fc800000006ff */
[----:B------:R-:W2:Y:S02]  /*32f0*/  SYNCS.PHASECHK.TRANS64 P0, [UR7+0xe0], R0 ;  /* 0x0000e000ff0075a7 */ /* 0x000ea40008001007 */
[----:B-12---:R-:W-:Y:S05]  /*3300*/  @P0 EXIT ;  /* 0x000000000000094d */ /* 0x006fea0003800000 */
[----:B------:R-:W-:Y:S02]  /*3310*/  SHF.L.U32 R2, R2, 0x1f, RZ ;  /* 0x0000001f02027819 */ /* 0x000fe400000006ff */
[----:B------:R-:W-:-:S07]  /*3320*/  MOV R0, UR7 ;  /* 0x0000000700007c02 */ /* 0x000fce0008000f00 */
.L_x_59:
[----:B-1----:R1:W2:Y:S02]  /*3330*/  SYNCS.PHASECHK.TRANS64.TRYWAIT P0, [R0+URZ+0xe0], R2 ;  /* 0x0000e002000075a7 */ /* 0x0022a400080011ff */
[----:B--2---:R-:W-:Y:S05]  /*3340*/  @!P0 NANOSLEEP.SYNCS 0x989680 ;  /* 0x009896800000895d */ /* 0x004fea0003900000 */
[----:B------:R-:W2:Y:S02]  /*3350*/  @!P0 SYNCS.PHASECHK.TRANS64 P0, [R0+URZ+0xe0], R2 ;  /* 0x0000e002000085a7 */ /* 0x000ea400080010ff */
[----:B--2---:R-:W-:Y:S05]  /*3360*/  @P0 EXIT ;  /* 0x000000000000094d */ /* 0x004fea0003800000 */
[----:B------:R-:W-:Y:S05]  /*3370*/  BRA `(.L_x_59) ;  /* 0xfffffffc00ec7947 */ /* 0x000fea000383ffff */
.L_x_52:
[----:B------:R-:W-:Y:S05]  /*3380*/  BRA.U UP4, `(.L_x_60) ;  /* 0x0000000d04d87547 */ /* 0x000fea000b800000 */
[----:B------:R-:W2:Y:S01]  /*3390*/  S2UR UR7, SR_CgaCtaId ;  /* 0x00000000000779c3 */ /* 0x000ea20000008800 */
[----:B------:R-:W-:Y:S01]  /*33a0*/  UMOV UR4, 0x40 ;  /* 0x0000004000047882 */ /* 0x000fe20000000000 */
[----:B------:R-:W-:Y:S01]  /*33b0*/  NOP ;  /* 0x0000000000007918 */ /* 0x000fe20000000000 */
[----:B------:R-:W-:Y:S01]  /*33c0*/  UMOV UR6, 0x400 ;  /* 0x0000040000067882 */ /* 0x000fe20000000000 */
[----:B--2---:R-:W-:Y:S02]  /*33d0*/  ULEA UR5, UR7, UR4, 0x18 ;  /* 0x0000000407057291 */ /* 0x004fe4000f8ec0ff */
[----:B------:R-:W-:-:S07]  /*33e0*/  ULEA UR6, UR7, UR6, 0x18 ;  /* 0x0000000607067291 */ /* 0x000fce000f8ec0ff */
[----:B------:R-:W2:Y:S02]  /*33f0*/  LDS.U8 R0, [UR5+0x1c] ;  /* 0x00001c05ff007984 */ /* 0x000ea40008000000 */
[----:B--2---:R-:W-:-:S13]  /*3400*/  ISETP.NE.AND P0, PT, R0, RZ, PT ;  /* 0x000000ff0000720c */ /* 0x004fda0003f05270 */
[----:B------:R-:W-:Y:S05]  /*3410*/  @P0 BRA `(.L_x_61) ;  /* 0x0000000000580947 */ /* 0x000fea0003800000 */
[----:B------:R-:W-:-:S13]  /*3420*/  ELECT P0, URZ, PT ;  /* 0x0000000000ff782f */ /* 0x000fda0003800000 */
[----:B------:R-:W-:Y:S05]  /*3430*/  @!P0 BRA `(.L_x_62) ;  /* 0x0000000000608947 */ /* 0x000fea0003800000 */
[----:B------:R-:W-:Y:S01]  /*3440*/  UMOV UR4, 0x10 ;  /* 0x0000001000047882 */ /* 0x000fe20000000000 */
[----:B------:R-:W-:Y:S01]  /*3450*/  HFMA2 R0, -RZ, RZ, 0, 5.9604644775390625e-08 ;  /* 0x00000001ff007431 */ /* 0x000fe200000001ff */
[----:B------:R-:W-:-:S03]  /*3460*/  MOV R3, 0xffff ;  /* 0x0000ffff00037802 */ /* 0x000fc60000000f00 */
[----:B------:R-:W-:Y:S04]  /*3470*/  DEPBAR.LE SB2, 0x36 ;  /* 0x0000ad800000791a */ /* 0x000fe80000000000 */
[----:B------:R-:W2:Y:S02]  /*3480*/  UTCATOMSWS.FIND_AND_SET.ALIGN UP0, UR4, UR4 ;  /* 0x00000004000475e3 */ /* 0x000ea40008000800 */
[----:B--2---:R-:W-:Y:S01]  /*3490*/  MOV R4, UR4 ;  /* 0x0000000400047c02 */ /* 0x004fe20008000f00 */
[----:B------:R-:W-:Y:S06]  /*34a0*/  BRA.U UP0, `(.L_x_63) ;  /* 0x0000000100187547 */ /* 0x000fec000b800000 */
.L_x_64:
[----:B------:R-:W-:Y:S05]  /*34b0*/  NANOSLEEP 0x64 ;  /* 0x000000640000795d */ /* 0x000fea0003800000 */
[----:B------:R-:W-:-:S05]  /*34c0*/  UMOV UR4, 0x10 ;  /* 0x0000001000047882 */ /* 0x000fca0000000000 */
[----:B------:R-:W-:Y:S04]  /*34d0*/  DEPBAR.LE SB2, 0x36 ;  /* 0x0000ad800000791a */ /* 0x000fe80000000000 */
[----:B------:R-:W2:Y:S02]  /*34e0*/  UTCATOMSWS.FIND_AND_SET.ALIGN UP0, UR4, UR4 ;  /* 0x00000004000475e3 */ /* 0x000ea40008000800 */
[----:B--2---:R-:W-:Y:S01]  /*34f0*/  MOV R4, UR4 ;  /* 0x0000000400047c02 */ /* 0x004fe20008000f00 */
[----:B------:R-:W-:Y:S05]  /*3500*/  BRA.U !UP0, `(.L_x_64) ;  /* 0xfffffffd08e87547 */ /* 0x000fea000b83ffff */
.L_x_63:
[-C--:B------:R-:W-:Y:S02]  /*3510*/  SHF.L.U32 R3, R3, R4.reuse, RZ ;  /* 0x0000000403037219 */ /* 0x080fe400000006ff */
[----:B------:R-:W-:Y:S01]  /*3520*/  SHF.L.U32 R0, R0, R4, RZ ;  /* 0x0000000400007219 */ /* 0x000fe200000006ff */
[----:B------:R-:W-:Y:S02]  /*3530*/  IMAD.SHL.U32 R4, R4, 0x20, RZ ;  /* 0x0000002004047824 */ /* 0x000fe400078e00ff */
[----:B------:R2:W-:Y:S04]  /*3540*/  ATOMS.OR RZ, [UR5+0x14], R3 ;  /* 0x00001403ffff798c */ /* 0x0005e8000b000005 */
[----:B------:R2:W-:Y:S04]  /*3550*/  ATOMS.OR RZ, [UR5+0x18], R0 ;  /* 0x00001800ffff798c */ /* 0x0005e8000b000005 */
[----:B------:R2:W-:Y:S01]  /*3560*/  STS [UR6+0x180], R4 ;  /* 0x00018004ff007988 */ /* 0x0005e20008000806 */
[----:B------:R-:W-:Y:S05]  /*3570*/  BRA `(.L_x_62) ;  /* 0x0000000000107947 */ /* 0x000fea0003800000 */
.L_x_61:
[----:B------:R-:W-:Y:S02]  /*3580*/  MOV R0, 0xffffffff ;  /* 0xffffffff00007802 */ /* 0x000fe40000000f00 */
[----:B------:R-:W-:-:S03]  /*3590*/  MOV R4, 0x35c0 ;  /* 0x000035c000047802 */ /* 0x000fc60000000f00 */
[----:B------:R2:W-:Y:S04]  /*35a0*/  STS [UR6+0x180], R0 ;  /* 0x00018000ff007988 */ /* 0x0005e80008000806 */
[----:B-12--5:R-:W-:Y:S05]  /*35b0*/  CALL.REL.NOINC `($__internal_1_$__cuda_sm10x_tcgen05_guardrail_trap_phase_invalid_during_alloc) ;  /* 0x0000006000787944 */ /* 0x026fea0003c00000 */
.L_x_62:
[----:B------:R-:W-:Y:S05]  /*35c0*/  WARPSYNC.ALL ;  /* 0x0000000000007948 */ /* 0x000fea0003800000 */
[----:B------:R-:W3:Y:S01]  /*35d0*/  S2UR UR4, SR_CgaCtaId ;  /* 0x00000000000479c3 */ /* 0x000ee20000008800 */
[----:B------:R-:W-:Y:S01]  /*35e0*/  UMOV UR26, 0x400 ;  /* 0x00000400001a7882 */ /* 0x000fe20000000000 */
[----:B------:R-:W-:-:S06]  /*35f0*/  NOP ;  /* 0x0000000000007918 */ /* 0x000fcc0000000000 */
[----:B------:R-:W-:Y:S06]  /*3600*/  BAR.ARV 0x6, 0xa0 ;  /* 0x0182800000007b1d */ /* 0x000fec0000002000 */
[----:B------:R-:W4:Y:S01]  /*3610*/  LDCU UR5, c[0x0][0x38c] ;  /* 0x00007180ff0577ac */ /* 0x000f220008000800 */
[----:B------:R-:W-:Y:S01]  /*3620*/  LOP3.LUT R2, R2, 0xffff, RZ, 0xc0, !PT ;  /* 0x0000ffff02027812 */ /* 0x000fe200078ec0ff */
[----:B------:R-:W-:Y:S01]  /*3630*/  IMAD.MOV.U32 R11, RZ, RZ, 0x1 ;  /* 0x00000001ff0b7424 */ /* 0x000fe200078e00ff */
[----:B------:R-:W-:Y:S01]  /*3640*/  CS2R R8, SRZ ;  /* 0x0000000000087805 */ /* 0x000fe2000001ff00 */
[----:B------:R-:W1:Y:S01]  /*3650*/  LDCU UR7, c[0x0][0x38c] ;  /* 0x00007180ff0777ac */ /* 0x000e620008000800 */
[----:B------:R-:W-:Y:S01]  /*3660*/  R2UR UR27, R2 ;  /* 0x00000000021b72ca */ /* 0x000fe200000e0000 */
[----:B------:R-:W-:Y:S01]  /*3670*/  IMAD.MOV.U32 R10, RZ, RZ, RZ ;  /* 0x000000ffff0a7224 */ /* 0x000fe200078e00ff */
[----:B------:R-:W-:Y:S01]  /*3680*/  UMOV UR30, URZ ;  /* 0x000000ff001e7c82 */ /* 0x000fe20008000000 */
[----:B------:R-:W-:Y:S01]  /*3690*/  UMOV UR24, URZ ;  /* 0x000000ff00187c82 */ /* 0x000fe20008000000 */
[----:B---3--:R-:W-:Y:S01]  /*36a0*/  ULEA UR26, UR4, UR26, 0x18 ;  /* 0x0000001a041a7291 */ /* 0x008fe2000f8ec0ff */
[----:B------:R-:W-:Y:S01]  /*36b0*/  UMOV UR38, 0x0 ;  /* 0x0000000000267882 */ /* 0x000fe20000000000 */
[----:B------:R-:W-:-:S02]  /*36c0*/  UMOV UR39, 0x4200010 ;  /* 0x0420001000277882 */ /* 0x000fc40000000000 */
[----:B------:R-:W-:Y:S02]  /*36d0*/  UIADD3 UR4, UPT, UPT, UR26, 0x4400, URZ ;  /* 0x000044001a047890 */ /* 0x000fe4000fffe0ff */
[----:B------:R-:W-:Y:S02]  /*36e0*/  UIADD3 UR6, UPT, UPT, UR26, 0x14400, URZ ;  /* 0x000144001a067890 */ /* 0x000fe4000fffe0ff */
[----:B----4-:R-:W-:Y:S01]  /*36f0*/  UIADD3 UR5, UPT, UPT, UR5, 0x3f, URZ ;  /* 0x0000003f05057890 */ /* 0x010fe2000fffe0ff */
[----:B--2---:R-:W2:Y:S01]  /*3700*/  LDS R0, [UR26+0x180] ;  /* 0x0001801aff007984 */ /* 0x004ea20008000800 */
[----:B-1----:R-:W-:Y:S01]  /*3710*/  UMOV UR36, 0x0 ;  /* 0x0000000000247882 */ /* 0x002fe20000000000 */
[----:B------:R-:W-:Y:S01]  /*3720*/  UMOV UR37, 0x4200010 ;  /* 0x0420001000257882 */ /* 0x000fe20000000000 */
[----:B------:R-:W-:Y:S02]  /*3730*/  USHF.R.S32.HI UR40, URZ, 0x1f, UR5 ;  /* 0x0000001fff287899 */ /* 0x000fe40008011405 */
[----:B------:R-:W-:-:S02]  /*3740*/  UISETP.GE.AND UP4, UPT, UR7, 0x1, UPT ;  /* 0x000000010700788c */ /* 0x000fc4000bf86270 */
[----:B------:R-:W-:Y:S02]  /*3750*/  ULEA.HI UR40, UR40, UR5, URZ, 0x6 ;  /* 0x0000000528287291 */ /* 0x000fe4000f8f30ff */
[----:B------:R-:W-:Y:S02]  /*3760*/  USHF.R.U32.HI UR5, URZ, 0x4, UR4 ;  /* 0x00000004ff057899 */ /* 0x000fe40008011604 */
[----:B------:R-:W-:Y:S02]  /*3770*/  USHF.R.S32.HI UR40, URZ, 0x6, UR40 ;  /* 0x00000006ff287899 */ /* 0x000fe40008011428 */
[----:B------:R-:W-:Y:S02]  /*3780*/  USHF.R.U32.HI UR4, URZ, 0x4, UR6 ;  /* 0x00000004ff047899 */ /* 0x000fe40008011606 */
[----:B------:R-:W-:Y:S02]  /*3790*/  UISETP.LT.AND UP0, UPT, UR40, 0x1, UPT ;  /* 0x000000012800788c */ /* 0x000fe4000bf01270 */
[----:B------:R-:W-:-:S02]  /*37a0*/  ULOP3.LUT UR5, UR5, 0x3fff, URZ, 0xc0, !UPT ;  /* 0x00003fff05057892 */ /* 0x000fc4000f8ec0ff */
[----:B------:R-:W-:Y:S02]  /*37b0*/  ULOP3.LUT UR4, UR4, 0x3fff, URZ, 0xc0, !UPT ;  /* 0x00003fff04047892 */ /* 0x000fe4000f8ec0ff */
[----:B------:R-:W-:Y:S02]  /*37c0*/  USEL UR41, UR40, 0x1, !UP0 ;  /* 0x0000000128297887 */ /* 0x000fe4000c000000 */
[----:B------:R-:W-:Y:S02]  /*37d0*/  ULOP3.LUT UR28, UR5, 0x10000, URZ, 0xfc, !UPT ;  /* 0x00010000051c7892 */ /* 0x000fe4000f8efcff */
[----:B------:R-:W-:Y:S02]  /*37e0*/  ULOP3.LUT UR29, UR4, 0x10000, URZ, 0xfc, !UPT ;  /* 0x00010000041d7892 */ /* 0x000fe4000f8efcff */
[----:B------:R-:W-:Y:S01]  /*37f0*/  UIADD3 UR41, UPT, UPT, -UR41, URZ, URZ ;  /* 0x000000ff29297290 */ /* 0x000fe2000fffe1ff */
[----:B------:R-:W-:Y:S01]  /*3800*/  UMOV UR34, 0x0 ;  /* 0x0000000000227882 */ /* 0x000fe20000000000 */
[----:B------:R-:W-:Y:S01]  /*3810*/  UMOV UR35, 0x4200010 ;  /* 0x0420001000237882 */ /* 0x000fe20000000000 */
[----:B------:R-:W-:Y:S01]  /*3820*/  UMOV UR32, 0x0 ;  /* 0x0000000000207882 */ /* 0x000fe20000000000 */
[----:B------:R-:W-:Y:S01]  /*3830*/  UMOV UR33, 0x4200010 ;  /* 0x0420001000217882 */ /* 0x000fe20000000000 */
[----:B--2---:R-:W-:-:S15]  /*3840*/  R2UR UR42, R0 ;  /* 0x00000000002a72ca */ /* 0x004fde00000e0000 */
.L_x_71:
[----:B------:R-:W-:Y:S02]  /*3850*/  LEA R0, R10, UR26, 0x3 ;  /* 0x0000001a0a007c11 */ /* 0x000fe4000f8e18ff */
[----:B------:R-:W-:Y:S02]  /*3860*/  SHF.L.U32 R2, R9, 0x1f, RZ ;  /* 0x0000001f09027819 */ /* 0x000fe400000006ff */
[----:B------:R-:W-:Y:S01]  /*3870*/  PLOP3.LUT P0, PT, PT, PT, UP4, 0x80, 0x8 ;  /* 0x000000000008781c */ /* 0x000fe20003f0f048 */
[----:B------:R-:W-:Y:S01]  /*3880*/  VIADD R3, R0, 0xe0 ;  /* 0x000000e000037836 */ /* 0x000fe20000000000 */
[----:B-1----:R-:W1:Y:S02]  /*3890*/  SYNCS.PHASECHK.TRANS64.TRYWAIT P1, [R0+URZ+0xd0], R2 ;  /* 0x0000d002000075a7 */ /* 0x002e6400080211ff */
[----:B-1-3--:R-:W-:Y:S09]  /*38a0*/  @!P1 BRA `(.L_x_65) ;  /* 0x0000005400bc9947 */ /* 0x00aff20003800000 */
.L_x_166:
[----:B------:R-:W-:Y:S01]  /*38b0*/  LEA R4, R10, UR26, 0x4 ;  /* 0x0000001a0a047c11 */ /* 0x000fe2000f8e20ff */
[----:B------:R-:W-:Y:S01]  /*38c0*/  @UP4 ULEA UR4, UR24, UR26, 0x3 ;  /* 0x0000001a18044291 */ /* 0x000fe2000f8e18ff */
[----:B------:R-:W-:Y:S01]  /*38d0*/  PLOP3.LUT P2, PT, PT, PT, PT, 0x80, 0x8 ;  /* 0x000000000008781c */ /* 0x000fe20003f4f070 */
[----:B------:R-:W-:Y:S01]  /*38e0*/  ULEA UR31, UR30, UR26, 0x3 ;  /* 0x0000001a1e1f7291 */ /* 0x000fe2000f8e18ff */
[----:B------:R-:W-:Y:S02]  /*38f0*/  PRMT R3, RZ, 0x654, R3 ;  /* 0x00000654ff037816 */ /* 0x000fe40000000003 */
[----:B------:R-:W2:Y:S01]  /*3900*/  LDS.128 R4, [R4+0x160] ;  /* 0x0001600004047984 */ /* 0x000ea20000000c00 */
[----:B-1----:R-:W-:Y:S02]  /*3910*/  @P0 SHF.L.U32 R2, R8, 0x1f, RZ ;  /* 0x0000001f08020819 */ /* 0x002fe400000006ff */
[----:B------:R-:W-:Y:S01]  /*3920*/  SHF.L.U32 R0, R11, 0x1f, RZ ;  /* 0x0000001f0b007819 */ /* 0x000fe200000006ff */
[----:B------:R-:W-:Y:S01]  /*3930*/  @!PT LDS RZ, [RZ] ;  /* 0x00000000fffff984 */ /* 0x000fe20000000800 */
[----:B------:R-:W-:Y:S01]  /*3940*/  @!PT LDS RZ, [RZ] ;  /* 0x00000000fffff984 */ /* 0x000fe20000000800 */
[----:B------:R-:W-:Y:S01]  /*3950*/  @!PT LDS RZ, [RZ] ;  /* 0x00000000fffff984 */ /* 0x000fe20000000800 */
[----:B------:R-:W-:Y:S01]  /*3960*/  @!PT LDS RZ, [RZ] ;  /* 0x00000000fffff984 */ /* 0x000fe20000000800 */
[----:B------:R1:W-:Y:S06]  /*3970*/  MEMBAR.ALL.CTA ;  /* 0x0000000000007992 */ /* 0x0003ec0000008000 */
[----:B-1----:R-:W1:Y:S02]  /*3980*/  FENCE.VIEW.ASYNC.S ;  /* 0x00000000000073c6 */ /* 0x002e640000000000 */
[----:B-1----:R1:W-:Y:S01]  /*3990*/  SYNCS.ARRIVE.TRANS64.RED.A1T0 RZ, [R3+URZ], RZ ;  /* 0x000000ff03ff79a7 */ /* 0x0023e200081004ff */
[----:B------:R1:W3:Y:S01]  /*39a0*/  @P0 SYNCS.PHASECHK.TRANS64.TRYWAIT P2, [UR4], R2 ;  /* 0x00000002ff0005a7 */ /* 0x0002e20008041104 */
[----:B------:R-:W-:Y:S01]  /*39b0*/  ULEA.HI UR4, UR30, UR30, URZ, 0x1 ;  /* 0x0000001e1e047291 */ /* 0x000fe2000f8f08ff */
[----:B--2---:R-:W-:-:S03]  /*39c0*/  LOP3.LUT P1, RZ, R6, 0x1, RZ, 0xc0, !PT ;  /* 0x0000000106ff7812 */ /* 0x004fc6000782c0ff */
[----:B------:R-:W-:Y:S02]  /*39d0*/  USHF.L.U32 UR11, UR4, 0x6, URZ ;  /* 0x00000006040b7899 */ /* 0x000fe400080006ff */
[----:B------:R-:W-:Y:S02]  /*39e0*/  ULOP3.LUT UR4, UR4, 0xffe, URZ, 0xc0, !UPT ;  /* 0x00000ffe04047892 */ /* 0x000fe4000f8ec0ff */
[----:B------:R-:W-:Y:S02]  /*39f0*/  ULOP3.LUT UR11, UR11, 0xffffff80, URZ, 0xc0, !UPT ;  /* 0xffffff800b0b7892 */ /* 0x000fe4000f8ec0ff */
[----:B------:R-:W-:Y:S02]  /*3a00*/  UIADD3 UR4, UPT, UPT, -UR4, UR30, URZ ;  /* 0x0000001e04047290 */ /* 0x000fe4000fffe1ff */
[----:B------:R-:W-:Y:S01]  /*3a10*/  UIADD3 UR11, UPT, UPT, UR42, UR11, URZ ;  /* 0x0000000b2a0b7290 */ /* 0x000fe2000fffe0ff */
[----:B------:R-:W2:Y:S03]  /*3a20*/  SYNCS.PHASECHK.TRANS64.TRYWAIT P0, [UR31+0x110], R0 ;  /* 0x00011000ff0075a7 */ /* 0x000ea6000800111f */
[----:B------:R-:W-:Y:S01]  /*3a30*/  ULEA UR11, UR4, UR11, 0x14 ;  /* 0x0000000b040b7291 */ /* 0x000fe2000f8ea0ff */
[----:B-123--:R-:W-:Y:S11]  /*3a40*/  @!P0 BRA `(.L_x_66) ;  /* 0x0000005400688947 */ /* 0x00eff60003800000 */
.L_x_168:
[----:B------:R-:W-:Y:S01]  /*3a50*/  IADD3 R10, PT, PT, R10, 0x1, RZ ;  /* 0x000000010a0a7810 */ /* 0x000fe20007ffe0ff */
[----:B------:R-:W-:Y:S06]  /*3a60*/  BRA.U !UP4, `(.L_x_67) ;  /* 0x000000010cc07547 */ /* 0x000fec000b800000 */
[----:B------:R-:W-:Y:S01]  /*3a70*/  UPLOP3.LUT UP2, UPT, UPT, UPT, UPT, 0x40, 0x4 ;  /* 0x000000000004789c */ /* 0x000fe20003f4e870 */
[----:B------:R-:W-:Y:S01]  /*3a80*/  UMOV UR23, UR41 ;  /* 0x0000002900177c82 */ /* 0x000fe20008000000 */
[----:B------:R-:W-:Y:S01]  /*3a90*/  UMOV UR22, UR40 ;  /* 0x0000002800167c82 */ /* 0x000fe20008000000 */
[----:B------:R-:W-:-:S08]  /*3aa0*/  UMOV UR10, UR24 ;  /* 0x00000018000a7c82 */ /* 0x000fd00008000000 */
.L_x_70:
[----:B------:R-:W-:Y:S02]  /*3ab0*/  UIADD3 UR23, UPT, UPT, UR23, 0x1, URZ ;  /* 0x0000000117177890 */ /* 0x000fe4000fffe0ff */
[----:B--2---:R-:W-:Y:S02]  /*3ac0*/  ULEA UR5, UR10, UR26, 0x3 ;  /* 0x0000001a0a057291 */ /* 0x004fe4000f8e18ff */
[----:B------:R-:W-:Y:S01]  /*3ad0*/  UISETP.NE.AND UP3, UPT, UR23, URZ, UPT ;  /* 0x000000ff1700728c */ /* 0x000fe2000bf65270 */
[----:B---3--:R-:W-:Y:S10]  /*3ae0*/  @P2 BRA `(.L_x_68) ;  /* 0x00000000000c2947 */ /* 0x008ff40003800000 */
[----:B-1----:R-:W-:Y:S04]  /*3af0*/  SHF.L.U32 R2, R8, 0x1f, RZ ;  /* 0x0000001f08027819 */ /* 0x002fe800000006ff */
[----:B------:R-:W1:Y:S02]  /*3b00*/  SYNCS.PHASECHK.TRANS64.TRYWAIT P0, [UR5], R2 ;  /* 0x00000002ff0075a7 */ /* 0x000e640008001105 */
[----:B-1----:R-:W-:Y:S05]  /*3b10*/  @!P0 BRA `(.L_x_69) ;  /* 0x00000054004c8947 */ /* 0x002fea0003800000 */
.L_x_68:
[----:B------:R-:W-:Y:S01]  /*3b20*/  UISETP.NE.AND UP0, UPT, UR22, 0x1, UPT ;  /* 0x000000011600788c */ /* 0x000fe2000bf05270 */
[----:B------:R-:W-:Y:S01]  /*3b30*/  PLOP3.LUT P2, PT, PT, PT, PT, 0x80, 0x8 ;  /* 0x000000000008781c */ /* 0x000fe20003f4f070 */
[----:B------:R-:W-:Y:S02]  /*3b40*/  UIADD3 UR4, UPT, UPT, UR10, 0x1, URZ ;  /* 0x000000010a047890 */ /* 0x000fe4000fffe0ff */
[----:B------:R-:W-:Y:S02]  /*3b50*/  UIADD3 UR25, UPT, UPT, UR5, 0x40, URZ ;  /* 0x0000004005197890 */ /* 0x000fe4000fffe0ff */
[----:B------:R-:W-:Y:S01]  /*3b60*/  UISETP.NE.AND UP1, UPT, UR4, 0x8, UPT ;  /* 0x000000080400788c */ /* 0x000fe2000bf25270 */
[----:B------:R-:W-:Y:S01]  /*3b70*/  PLOP3.LUT P0, PT, PT, PT, UP0, 0x80, 0x8 ;  /* 0x000000000008781c */ /* 0x000fe20003f0f008 */
[----:B------:R-:W-:Y:S02]  /*3b80*/  UIADD3 UR22, UPT, UPT, UR22, -0x1, URZ ;  /* 0xffffffff16167890 */ /* 0x000fe4000fffe0ff */
[----:B------:R-:W-:Y:S02]  /*3b90*/  USEL UR6, URZ, 0x1, UP1 ;  /* 0x00000001ff067887 */ /* 0x000fe40008800000 */
[----:B------:R-:W-:Y:S01]  /*3ba0*/  USEL UR24, UR4, URZ, UP1 ;  /* 0x000000ff04187287 */ /* 0x000fe20008800000 */
[----:B------:R-:W-:Y:S01]  /*3bb0*/  UMOV UR7, 0x40004040 ;  /* 0x4000404000077882 */ /* 0x000fe20000000000 */
[----:B------:R-:W-:Y:S02]  /*3bc0*/  UMOV UR5, 0x40004040 ;  /* 0x4000404000057882 */ /* 0x000fe40000000000 */
[----:B------:R-:W-:Y:S01]  /*3bd0*/  @UP0 ULEA UR4, UR24, UR26, 0x3 ;  /* 0x0000001a18040291 */ /* 0x000fe2000f8e18ff */
[----:B------:R-:W-:Y:S01]  /*3be0*/  LOP3.LUT R8, R8, UR6, RZ, 0x3c, !PT ;  /* 0x0000000608087c12 */ /* 0x000fe2000f8e3cff */
[----:B------:R-:W-:Y:S01]  /*3bf0*/  ULEA UR6, UR10, UR29, 0xa ;  /* 0x0000001d0a067291 */ /* 0x000fe2000f8e50ff */
[----:B------:R-:W-:Y:S02]  /*3c00*/  UMOV UR21, 0x40004040 ;  /* 0x4000404000157882 */ /* 0x000fe40000000000 */
[----:B-1----:R-:W-:Y:S01]  /*3c10*/  @P0 SHF.L.U32 R0, R8, 0x1f, RZ ;  /* 0x0000001f08000819 */ /* 0x002fe200000006ff */
[----:B------:R-:W-:Y:S02]  /*3c20*/  UIADD3 UR20, UPT, UPT, UR6, 0x2, URZ ;  /* 0x0000000206147890 */ /* 0x000fe4000fffe0ff */
[----:B------:R-:W-:Y:S01]  /*3c30*/  UIADD3 UR16, UPT, UPT, UR6, 0x4, URZ ;  /* 0x0000000406107890 */ /* 0x000fe2000fffe0ff */
[----:B------:R2:W3:Y:S01]  /*3c40*/  @P0 SYNCS.PHASECHK.TRANS64.TRYWAIT P2, [UR4], R0 ;  /* 0x00000000ff0005a7 */ /* 0x0004e20008041104 */
[----:B------:R-:W-:Y:S02]  /*3c50*/  ULEA UR4, UR10, UR28, 0x9 ;  /* 0x0000001c0a047291 */ /* 0x000fe4000f8e48ff */
[----:B------:R-:W-:Y:S02]  /*3c60*/  UIADD3 UR12, UPT, UPT, UR6, 0x6, URZ ;  /* 0x00000006060c7890 */ /* 0x000fe4000fffe0ff */
[----:B------:R-:W-:Y:S02]  /*3c70*/  UIADD3 UR18, UPT, UPT, UR4, 0x2, URZ ;  /* 0x0000000204127890 */ /* 0x000fe4000fffe0ff */
[----:B------:R-:W-:Y:S02]  /*3c80*/  UIADD3 UR14, UPT, UPT, UR4, 0x4, URZ ;  /* 0x00000004040e7890 */ /* 0x000fe4000fffe0ff */
[----:B------:R-:W-:Y:S01]  /*3c90*/  UIADD3 UR8, UPT, UPT, UR4, 0x6, URZ ;  /* 0x0000000604087890 */ /* 0x000fe2000fffe0ff */
[----:B------:R2:W-:Y:S01]  /*3ca0*/  UTCHMMA gdesc[UR4], gdesc[UR6], tmem[UR11], tmem[UR38], idesc[UR39], UP2 ;  /* 0x00ff2606040075ea */ /* 0x0005e2000900000b */
[----:B------:R-:W-:Y:S01]  /*3cb0*/  UPLOP3.LUT UP2, UPT, UPT, UPT, UPT, 0x80, 0x8 ;  /* 0x000000000008789c */ /* 0x000fe20003f4f070 */
[----:B------:R-:W-:Y:S01]  /*3cc0*/  UMOV UR19, 0x40004040 ;  /* 0x4000404000137882 */ /* 0x000fe20000000000 */
[----:B------:R-:W-:Y:S01]  /*3cd0*/  UMOV UR17, 0x40004040 ;  /* 0x4000404000117882 */ /* 0x000fe20000000000 */
[----:B------:R2:W-:Y:S01]  /*3ce0*/  UTCHMMA gdesc[UR18], gdesc[UR20], tmem[UR11], tmem[UR36], idesc[UR37], UPT ;  /* 0x00ff2414120075ea */ /* 0x0005e2000b80000b */
[----:B------:R-:W-:Y:S01]  /*3cf0*/  UMOV UR15, 0x40004040 ;  /* 0x40004040000f7882 */ /* 0x000fe20000000000 */
[----:B------:R-:W-:Y:S01]  /*3d00*/  UMOV UR13, 0x40004040 ;  /* 0x40004040000d7882 */ /* 0x000fe20000000000 */
[----:B------:R-:W-:Y:S01]  /*3d10*/  UMOV UR9, 0x40004040 ;  /* 0x4000404000097882 */ /* 0x000fe20000000000 */
[----:B------:R2:W-:Y:S01]  /*3d20*/  UTCHMMA gdesc[UR14], gdesc[UR16], tmem[UR11], tmem[UR34], idesc[UR35], UPT ;  /* 0x00ff22100e0075ea */ /* 0x0005e2000b80000b */
[----:B------:R2:W-:Y:S01]  /*3d30*/  UTCHMMA gdesc[UR8], gdesc[UR12], tmem[UR11], tmem[UR32], idesc[UR33], UPT ;  /* 0x00ff200c080075ea */ /* 0x0005e2000b80000b */
[----:B------:R2:W-:Y:S01]  /*3d40*/  UTCBAR.MULTICAST [UR25], URZ, UR27 ;  /* 0x000000ff190073e9 */ /* 0x0005e2000800081b */
[----:B------:R-:W-:Y:S01]  /*3d50*/  UMOV UR10, UR24 ;  /* 0x00000018000a7c82 */ /* 0x000fe20008000000 */
[----:B------:R-:W-:Y:S05]  /*3d60*/  BRA.U UP3, `(.L_x_70) ;  /* 0xfffffffd03507547 */ /* 0x000fea000b83ffff */
.L_x_67:
[----:B--2---:R-:W-:Y:S01]  /*3d70*/  UIADD3 UR4, UPT, UPT, UR30, 0x1, URZ ;  /* 0x000000011e047890 */ /* 0x004fe2000fffe0ff */
[C---:B------:R-:W-:Y:S01]  /*3d80*/  ISETP.NE.AND P0, PT, R10.reuse, 0x2, PT ;  /* 0x000000020a00780c */ /* 0x040fe20003f05270 */
[----:B------:R-:W-:Y:S02]  /*3d90*/  UIADD3 UR5, UPT, UPT, UR31, 0xf0, URZ ;  /* 0x000000f01f057890 */ /* 0x000fe4000fffe0ff */
[----:B------:R-:W-:Y:S01]  /*3da0*/  UISETP.NE.AND UP0, UPT, UR4, 0x4, UPT ;  /* 0x000000040400788c */ /* 0x000fe2000bf05270 */
[----:B-1----:R-:W-:Y:S02]  /*3db0*/  SEL R0, RZ, 0x1, P0 ;  /* 0x00000001ff007807 */ /* 0x002fe40000000000 */
[----:B------:R-:W-:Y:S01]  /*3dc0*/  SEL R10, R10, RZ, P0 ;  /* 0x000000ff0a0a7207 */ /* 0x000fe20000000000 */
[----:B------:R-:W-:Y:S01]  /*3dd0*/  USEL UR6, URZ, 0x1, UP0 ;  /* 0x00000001ff067887 */ /* 0x000fe20008000000 */
[----:B------:R-:W-:Y:S01]  /*3de0*/  LOP3.LUT R9, R9, R0, RZ, 0x3c, !PT ;  /* 0x0000000009097212 */ /* 0x000fe200078e3cff */
[----:B------:R-:W-:Y:S01]  /*3df0*/  USEL UR30, UR4, URZ, UP0 ;  /* 0x000000ff041e7287 */ /* 0x000fe20008000000 */
[----:B------:R1:W-:Y:S03]  /*3e00*/  UTCBAR [UR5], URZ ;  /* 0x000000ff050073e9 */ /* 0x0003e600080000ff */
[----:B------:R-:W-:Y:S01]  /*3e10*/  LOP3.LUT R11, R11, UR6, RZ, 0x3c, !PT ;  /* 0x000000060b0b7c12 */ /* 0x000fe2000f8e3cff */
[----:B------:R-:W-:Y:S07]  /*3e20*/  @P1 BRA `(.L_x_71) ;  /* 0xfffffff800881947 */ /* 0x000fee000383ffff */
[----:B------:R-:W2:Y:S01]  /*3e30*/  S2UR UR8, SR_CgaCtaId ;  /* 0x00000000000879c3 */ /* 0x000ea20000008800 */
[----:B------:R-:W-:Y:S01]  /*3e40*/  ELECT P0, URZ, PT ;  /* 0x0000000000ff782f */ /* 0x000fe20003800000 */
[----:B------:R-:W-:Y:S01]  /*3e50*/  IMAD.MOV.U32 R0, RZ, RZ, 0x1 ;  /* 0x00000001ff007424 */ /* 0x000fe200078e00ff */
[----:B------:R-:W-:Y:S01]  /*3e60*/  UIADD3 UR26, UPT, UPT, UR26, 0x110, URZ ;  /* 0x000001101a1a7890 */ /* 0x000fe2000fffe0ff */
[----:B------:R-:W-:Y:S01]  /*3e70*/  SHF.L.U32 R2, R11, 0x1f, RZ ;  /* 0x0000001f0b027819 */ /* 0x000fe200000006ff */
[----:B------:R-:W-:-:S03]  /*3e80*/  UMOV UR4, 0x40 ;  /* 0x0000004000047882 */ /* 0x000fc60000000000 */
[----:B------:R-:W-:Y:S01]  /*3e90*/  UVIRTCOUNT.DEALLOC.SMPOOL 0x80 ;  /* 0x000000800000784c */ /* 0x000fe20000000000 */
[----:B--2---:R-:W-:Y:S02]  /*3ea0*/  ULEA UR8, UR8, UR4, 0x18 ;  /* 0x0000000408087291 */ /* 0x004fe4000f8ec0ff */
[----:B------:R-:W-:-:S07]  /*3eb0*/  ULEA UR4, UR30, UR26, 0x3 ;  /* 0x0000001a1e047291 */ /* 0x000fce000f8e18ff */
[----:B------:R2:W-:Y:S02]  /*3ec0*/  @P0 STS.U8 [UR8+0x1c], R0 ;  /* 0x00001c00ff000988 */ /* 0x0005e40008000008 */
[----:B------:R-:W4:Y:S02]  /*3ed0*/  SYNCS.PHASECHK.TRANS64.TRYWAIT P0, [UR4], R2 ;  /* 0x00000002ff0075a7 */ /* 0x000f240008001104 */
[----:B--2-4-:R-:W-:Y:S05]  /*3ee0*/  @!P0 BRA `(.L_x_72) ;  /* 0x0000005000708947 */ /* 0x014fea0003800000 */
.L_x_171:
[----:B------:R-:W-:-:S04]  /*3ef0*/  UIADD3 UR4, UPT, UPT, UR30, 0x1, URZ ;  /* 0x000000011e047890 */ /* 0x000fc8000fffe0ff */
[----:B------:R-:W-:-:S04]  /*3f00*/  UISETP.NE.AND UP0, UPT, UR4, 0x4, UPT ;  /* 0x000000040400788c */ /* 0x000fc8000bf05270 */
[----:B------:R-:W-:Y:S02]  /*3f10*/  USEL UR6, URZ, 0x1, UP0 ;  /* 0x00000001ff067887 */ /* 0x000fe40008000000 */
[----:B------:R-:W-:-:S04]  /*3f20*/  USEL UR4, UR4, URZ, UP0 ;  /* 0x000000ff04047287 */ /* 0x000fc80008000000 */
[----:B-1----:R-:W-:Y:S01]  /*3f30*/  ULEA UR5, UR4, UR26, 0x3 ;  /* 0x0000001a04057291 */ /* 0x002fe2000f8e18ff */
[----:B--2---:R-:W-:-:S04]  /*3f40*/  LOP3.LUT R2, R11, UR6, RZ, 0x3c, !PT ;  /* 0x000000060b027c12 */ /* 0x004fc8000f8e3cff */
[----:B------:R-:W-:-:S04]  /*3f50*/  SHF.L.U32 R3, R2, 0x1f, RZ ;  /* 0x0000001f02037819 */ /* 0x000fc800000006ff */
[----:B------:R-:W1:Y:S02]  /*3f60*/  SYNCS.PHASECHK.TRANS64.TRYWAIT P0, [UR5], R3 ;  /* 0x00000003ff0075a7 */ /* 0x000e640008001105 */
[----:B-1----:R-:W-:Y:S05]  /*3f70*/  @!P0 BRA `(.L_x_73) ;  /* 0x0000005000648947 */ /* 0x002fea0003800000 */
.L_x_173:
        /* <DEDUP_REMOVED lines=9> */
.L_x_175:
[----:B------:R-:W-:-:S04]  /*4010*/  UIADD3 UR4, UPT, UPT, UR4, 0x1, URZ ;  /* 0x0000000104047890 */ /* 0x000fc8000fffe0ff */
[----:B------:R-:W-:-:S04]  /*4020*/  UISETP.NE.AND UP0, UPT, UR4, 0x4, UPT ;  /* 0x000000040400788c */ /* 0x000fc8000bf05270 */
[----:B------:R-:W-:Y:S02]  /*4030*/  USEL UR5, URZ, 0x1, UP0 ;  /* 0x00000001ff057887 */ /* 0x000fe40008000000 */
[----:B------:R-:W-:-:S04]  /*4040*/  USEL UR4, UR4, URZ, UP0 ;  /* 0x000000ff04047287 */ /* 0x000fc80008000000 */
[----:B------:R-:W-:Y:S01]  /*4050*/  ULEA UR4, UR4, UR26, 0x3 ;  /* 0x0000001a04047291 */ /* 0x000fe2000f8e18ff */
[----:B------:R-:W-:-:S04]  /*4060*/  LOP3.LUT R2, R2, UR5, RZ, 0x3c, !PT ;  /* 0x0000000502027c12 */ /* 0x000fc8000f8e3cff */
[----:B------:R-:W-:-:S04]  /*4070*/  SHF.L.U32 R2, R2, 0x1f, RZ ;  /* 0x0000001f02027819 */ /* 0x000fc800000006ff */
[----:B------:R-:W2:Y:S02]  /*4080*/  SYNCS.PHASECHK.TRANS64.TRYWAIT P0, [UR4], R2 ;  /* 0x00000002ff0075a7 */ /* 0x000ea40008001104 */
[----:B--2---:R-:W-:Y:S05]  /*4090*/  @!P0 BRA `(.L_x_75) ;  /* 0x00000050004c8947 */ /* 0x004fea0003800000 */
.L_x_177:
[----:B------:R-:W-:Y:S01]  /*40a0*/  NOP ;  /* 0x0000000000007918 */ /* 0x000fe20000000000 */
[----:B-1----:R-:W1:Y:S01]  /*40b0*/  LDS R0, [UR8+0x14] ;  /* 0x00001408ff007984 */ /* 0x002e620008000800 */
[----:B------:R-:W-:Y:S01]  /*40c0*/  ULOP3.LUT UR4, UR42, 0xffff, URZ, 0xc0, !UPT ;  /* 0x0000ffff2a047892 */ /* 0x000fe2000f8ec0ff */
[----:B------:R-:W-:Y:S01]  /*40d0*/  UMOV UR5, 0xffff ;  /* 0x0000ffff00057882 */ /* 0x000fe20000000000 */
[----:B------:R-:W-:Y:S02]  /*40e0*/  UMOV UR6, 0x1 ;  /* 0x0000000100067882 */ /* 0x000fe40000000000 */
[----:B------:R-:W-:-:S04]  /*40f0*/  USHF.R.U32.HI UR4, URZ, 0x5, UR4 ;  /* 0x00000005ff047899 */ /* 0x000fc80008011604 */
[----:B------:R-:W-:Y:S02]  /*4100*/  USHF.L.U32 UR5, UR5, UR4, URZ ;  /* 0x0000000405057299 */ /* 0x000fe400080006ff */
[----:B------:R-:W-:-:S04]  /*4110*/  USHF.L.U32 UR4, UR6, UR4, URZ ;  /* 0x0000000406047299 */ /* 0x000fc800080006ff */
[----:B-1----:R-:W-:-:S04]  /*4120*/  LOP3.LUT R0, R0, UR5, RZ, 0xc0, !PT ;  /* 0x0000000500007c12 */ /* 0x002fc8000f8ec0ff */
[----:B------:R-:W-:-:S13]  /*4130*/  ISETP.NE.AND P0, PT, R0, UR5, PT ;  /* 0x0000000500007c0c */ /* 0x000fda000bf05270 */
[----:B------:R-:W-:Y:S05]  /*4140*/  @P0 BRA `(.L_x_76) ;  /* 0x0000000000580947 */ /* 0x000fea0003800000 */
[----:B------:R-:W1:Y:S02]  /*4150*/  LDS R0, [UR8+0x18] ;  /* 0x00001808ff007984 */ /* 0x000e640008000800 */
[----:B-1----:R-:W-:-:S04]  /*4160*/  LOP3.LUT R0, R0, UR4, RZ, 0xc0, !PT ;  /* 0x0000000400007c12 */ /* 0x002fc8000f8ec0ff */
[----:B------:R-:W-:-:S13]  /*4170*/  ISETP.NE.AND P0, PT, R0, UR4, PT ;  /* 0x0000000400007c0c */ /* 0x000fda000bf05270 */
[----:B------:R-:W-:Y:S05]  /*4180*/  @P0 BRA `(.L_x_77) ;  /* 0x00000000003c0947 */ /* 0x000fea0003800000 */
[----:B------:R-:W1:Y:S01]  /*4190*/  S2R R2, SR_LANEID ;  /* 0x0000000000027919 */ /* 0x000e620000000000 */
[----:B------:R-:W-:-:S06]  /*41a0*/  ULOP3.LUT UR5, URZ, UR5, URZ, 0x33, !UPT ;  /* 0x00000005ff057292 */ /* 0x000fcc000f8e33ff */
[----:B------:R-:W-:-:S04]  /*41b0*/  IMAD.U32 R0, RZ, RZ, UR5 ;  /* 0x00000005ff007e24 */ /* 0x000fc8000f8e00ff */
[----:B------:R2:W4:Y:S02]  /*41c0*/  REDUX UR7, R0 ;  /* 0x00000000000773c4 */ /* 0x0005240000000000 */
[----:B------:R1:W-:Y:S01]  /*41d0*/  UTCATOMSWS.AND URZ, UR5 ;  /* 0x0000000500ff79e3 */ /* 0x0003e20008000000 */
[----:B--2---:R-:W-:Y:S01]  /*41e0*/  LOP3.LUT R0, RZ, UR4, RZ, 0x33, !PT ;  /* 0x00000004ff007c12 */ /* 0x004fe2000f8e33ff */
[----:B------:R-:W-:Y:S02]  /*41f0*/  VOTEU.ANY UR4, UPT, PT ;  /* 0x0000000000047886 */ /* 0x000fe400038e0100 */
[----:B------:R-:W-:Y:S02]  /*4200*/  UFLO.U32 UR4, UR4 ;  /* 0x00000004000472bd */ /* 0x000fe400080e0000 */
[----:B------:R-:W2:Y:S04]  /*4210*/  REDUX UR6, R0 ;  /* 0x00000000000673c4 */ /* 0x000ea80000000000 */
[----:B-1----:R-:W-:-:S02]  /*4220*/  ISETP.EQ.U32.AND P0, PT, R2, UR4, PT ;  /* 0x0000000402007c0c */ /* 0x002fc4000bf02070 */
[----:B----4-:R-:W-:-:S11]  /*4230*/  MOV R2, UR7 ;  /* 0x0000000700027c02 */ /* 0x010fd60008000f00 */
[----:B------:R1:W-:Y:S01]  /*4240*/  @P0 ATOMS.AND RZ, [UR8+0x14], R2 ;  /* 0x00001402ffff098c */ /* 0x0003e2000a800008 */
[----:B--2---:R-:W-:-:S05]  /*4250*/  IMAD.U32 R0, RZ, RZ, UR6 ;  /* 0x00000006ff007e24 */ /* 0x004fca000f8e00ff */
[----:B------:R1:W-:Y:S01]  /*4260*/  @P0 ATOMS.AND RZ, [UR8+0x18], R0 ;  /* 0x00001800ffff098c */ /* 0x0003e2000a800008 */
[----:B------:R-:W-:Y:S05]  /*4270*/  BRA `(.L_x_78) ;  /* 0x0000000000147947 */ /* 0x000fea0003800000 */
.L_x_77:
[----:B------:R-:W-:Y:S02]  /*4280*/  MOV R2, 0x42a0 ;  /* 0x000042a000027802 */ /* 0x000fe40000000f00 */
[----:B---3-5:R-:W-:Y:S05]  /*4290*/  CALL.REL.NOINC `($__internal_0_$__cuda_sm10x_tcgen05_guardrail_trap_col_being_dealloced_not_returned_by_alloc) ;  /* 0x0000005400347944 */ /* 0x028fea0003c00000 */
[----:B------:R-:W-:Y:S05]  /*42a0*/  BRA `(.L_x_78) ;  /* 0x0000000000087947 */ /* 0x000fea0003800000 */
.L_x_76:
[----:B------:R-:W-:Y:S02]  /*42b0*/  MOV R2, 0x42d0 ;  /* 0x000042d000027802 */ /* 0x000fe40000000f00 */
[----:B---3-5:R-:W-:Y:S05]  /*42c0*/  CALL.REL.NOINC `($__internal_2_$__cuda_sm10x_tcgen05_guardrail_trap_unallocated_columns_being_dealloced) ;  /* 0x0000005400407944 */ /* 0x028fea0003c00000 */
.L_x_78:
[----:B------:R-:W-:Y:S01]  /*42d0*/  NOP ;  /* 0x0000000000007918 */ /* 0x000fe20000000000 */
[----:B------:R-:W-:Y:S05]  /*42e0*/  EXIT ;  /* 0x000000000000794d */ /* 0x000fea0003800000 */
.L_x_60:
[----:B------:R-:W-:-:S09]  /*42f0*/  UISETP.NE.OR UP0, UPT, UR17, 0x3, !UP3 ;  /* 0x000000031100788c */ /* 0x000fd2000df05670 */
[----:B------:R-:W-:Y:S05]  /*4300*/  BRA.U UP0, `(.L_x_79) ;  /* 0x00000011005c7547 */ /* 0x000fea000b800000 */
[----:B------:R-:W2:Y:S01]  /*4310*/  S2UR UR10, SR_CgaCtaId ;  /* 0x00000000000a79c3 */ /* 0x000ea20000008800 */
[----:B------:R-:W3:Y:S01]  /*4320*/  LDCU UR31, c[0x0][0x370] ;  /* 0x00006e00ff1f77ac */ /* 0x000ee20008000800 */
[----:B------:R-:W-:Y:S02]  /*4330*/  HFMA2 R13, -RZ, RZ, 0, 0 ;  /* 0x00000000ff0d7431 */ /* 0x000fe400000001ff */
[----:B------:R-:W-:Y:S01]  /*4340*/  IMAD.MOV.U32 R15, RZ, RZ, 0x1 ;  /* 0x00000001ff0f7424 */ /* 0x000fe200078e00ff */
[----:B------:R-:W-:Y:S01]  /*4350*/  MOV R7, 0x1000 ;  /* 0x0000100000077802 */ /* 0x000fe20000000f00 */
[----:B------:R-:W3:Y:S01]  /*4360*/  LDCU.128 UR44, c[0x0][0xb10] ;  /* 0x00016200ff2c77ac */ /* 0x000ee20008000c00 */
[----:B------:R-:W-:Y:S01]  /*4370*/  IMAD.MOV.U32 R14, RZ, RZ, RZ ;  /* 0x000000ffff0e7224 */ /* 0x000fe200078e00ff */
[----:B------:R-:W4:Y:S01]  /*4380*/  LDC.64 R16, c[0x0][0x348] ;  /* 0x0000d200ff107b82 */ /* 0x000f220000000a00 */
[----:B------:R-:W1:Y:S01]  /*4390*/  LDCU UR30, c[0x0][0x374] ;  /* 0x00006e80ff1e77ac */ /* 0x000e620008000800 */
[----:B------:R-:W2:Y:S06]  /*43a0*/  LDCU UR15, c[0x0][0xb0c] ;  /* 0x00016180ff0f77ac */ /* 0x000eac0008000800 */
[----:B------:R-:W4:Y:S01]  /*43b0*/  LDC.64 R2, c[0x0][0x888] ;  /* 0x00022200ff027b82 */ /* 0x000f220000000a00 */
[----:B------:R-:W4:Y:S01]  /*43c0*/  LDCU UR49, c[0x0][0xb20] ;  /* 0x00016400ff3177ac */ /* 0x000f220008000800 */
[----:B------:R-:W4:Y:S06]  /*43d0*/  LDCU UR4, c[0x0][0xb30] ;  /* 0x00016600ff0477ac */ /* 0x000f2c0008000800 */
[----:B------:R-:W4:Y:S01]  /*43e0*/  LDC.64 R4, c[0x0][0x890] ;  /* 0x00022400ff047b82 */ /* 0x000f220000000a00 */
[----:B------:R-:W-:Y:S01]  /*43f0*/  UMOV UR21, 0x400 ;  /* 0x0000040000157882 */ /* 0x000fe20000000000 */
[----:B---3--:R-:W-:-:S02]  /*4400*/  UIMAD.WIDE.U32 UR6, UR31, UR44, URZ ;  /* 0x0000002c1f0672a5 */ /* 0x008fc4000f8e00ff */
[----:B-1----:R-:W-:Y:S02]  /*4410*/  UIMAD.WIDE.U32 UR8, UR30, UR47, URZ ;  /* 0x0000002f1e0872a5 */ /* 0x002fe4000f8e00ff */
[----:B--2---:R-:W-:Y:S02]  /*4420*/  ULEA UR21, UR10, UR21, 0x18 ;  /* 0x000000150a157291 */ /* 0x004fe4000f8ec0ff */
[----:B------:R-:W-:Y:S02]  /*4430*/  UPLOP3.LUT UP3, UPT, UPT, UPT, UPT, 0x40, 0x4 ;  /* 0x000000000004789c */ /* 0x000fe40003f6e870 */
[----:B------:R-:W-:Y:S02]  /*4440*/  UIADD3 UR37, UPT, UPT, UR21, 0x98, URZ ;  /* 0x0000009815257890 */ /* 0x000fe4000fffe0ff */
[----:B------:R-:W-:Y:S02]  /*4450*/  UIADD3 UR33, UPT, UPT, UR21, 0x80, URZ ;  /* 0x0000008015217890 */ /* 0x000fe4000fffe0ff */
[----:B------:R-:W-:-:S02]  /*4460*/  UIADD3 UR25, UPT, UPT, UR21, 0x88, URZ ;  /* 0x0000008815197890 */ /* 0x000fc4000fffe0ff */
[----:B------:R-:W-:Y:S01]  /*4470*/  UIADD3 UR17, UPT, UPT, UR21, 0x90, URZ ;  /* 0x0000009015117890 */ /* 0x000fe2000fffe0ff */
[----:B------:R-:W-:Y:S01]  /*4480*/  UMOV UR6, UR7 ;  /* 0x0000000700067c82 */ /* 0x000fe20008000000 */
[----:B------:R-:W-:Y:S01]  /*4490*/  UMOV UR41, UR9 ;  /* 0x0000000900297c82 */ /* 0x000fe20008000000 */
[----:B------:R-:W-:Y:S02]  /*44a0*/  UISETP.GE.AND UP0, UPT, UR42, 0x1, UPT ;  /* 0x000000012a00788c */ /* 0x000fe4000bf06270 */
[----:B------:R-:W-:Y:S01]  /*44b0*/  UISETP.NE.AND UP4, UPT, UR42, 0x1, UPT ;  /* 0x000000012a00788c */ /* 0x000fe2000bf85270 */
[----:B------:R-:W1:Y:S01]  /*44c0*/  LDCU.64 UR22, c[0x0][0xb28] ;  /* 0x00016500ff1677ac */ /* 0x000e620008000a00 */
[----:B------:R-:W-:Y:S02]  /*44d0*/  UISETP.NE.AND UP6, UPT, UR15, 0x1, UPT ;  /* 0x000000010f00788c */ /* 0x000fe4000bfc5270 */
[----:B------:R-:W-:Y:S02]  /*44e0*/  UISETP.NE.AND UP5, UPT, UR46, 0x1, UPT ;  /* 0x000000012e00788c */ /* 0x000fe4000bfa5270 */
[----:B------:R-:W-:-:S02]  /*44f0*/  UPRMT UR37, UR10, 0x654, UR37 ;  /* 0x000006540a257896 */ /* 0x000fc40008000025 */
[----:B------:R-:W-:Y:S02]  /*4500*/  USHF.R.U32.HI UR43, URZ, UR45, UR6 ;  /* 0x0000002dff2b7299 */ /* 0x000fe40008011606 */
[----:B------:R-:W-:Y:S02]  /*4510*/  UPRMT UR40, UR10, 0x654, UR33 ;  /* 0x000006540a287896 */ /* 0x000fe40008000021 */
[----:B------:R-:W-:Y:S02]  /*4520*/  UPRMT UR39, UR10, 0x654, UR25 ;  /* 0x000006540a277896 */ /* 0x000fe40008000019 */
[----:B------:R-:W-:Y:S02]  /*4530*/  UPRMT UR38, UR10, 0x654, UR17 ;  /* 0x000006540a267896 */ /* 0x000fe40008000011 */
[----:B----4-:R-:W-:Y:S02]  /*4540*/  USHF.R.U32.HI UR41, URZ, UR49, UR41 ;  /* 0x00000031ff297299 */ /* 0x010fe40008011629 */
[----:B------:R-:W-:-:S11]  /*4550*/  UISETP.NE.AND UP2, UPT, UR4, 0x1, UPT ;  /* 0x000000010400788c */ /* 0x000fd6000bf45270 */
.L_x_90:
[C---:B------:R-:W-:Y:S02]  /*4560*/  LEA R12, R14.reuse, UR21, 0x3 ;  /* 0x000000150e0c7c11 */ /* 0x040fe4000f8e18ff */
[----:B------:R-:W-:Y:S02]  /*4570*/  SHF.L.U32 R0, R13, 0x1f, RZ ;  /* 0x0000001f0d007819 */ /* 0x000fe400000006ff */
[----:B------:R-:W-:Y:S02]  /*4580*/  LEA R8, R14, UR21, 0x4 ;  /* 0x000000150e087c11 */ /* 0x000fe4000f8e20ff */
[----:B--2---:R-:W2:Y:S02]  /*4590*/  SYNCS.PHASECHK.TRANS64.TRYWAIT P0, [R12+URZ+0xd0], R0 ;  /* 0x0000d0000c0075a7 */ /* 0x004ea400080011ff */
[----:B--2---:R-:W-:Y:S05]  /*45a0*/  @!P0 BRA `(.L_x_80) ;  /* 0x0000004c00208947 */ /* 0x004fea0003800000 */
.L_x_178:
        /* <DEDUP_REMOVED lines=8> */
[----:B---3--:R-:W-:Y:S11]  /*4630*/  LOP3.LUT P0, RZ, R10, 0x1, RZ, 0xc0, !PT ;  /* 0x000000010aff7812 */ /* 0x008ff6000780c0ff */
[----:B------:R-:W-:Y:S02]  /*4640*/  @!UPT UIADD3 URZ, UPT, UPT, URZ, URZ, URZ ;  /* 0x000000fffffff290 */ /* 0x000fe4000fffe0ff */
[----:B----4-:R-:W-:Y:S01]  /*4650*/  VOTEU.ANY UP1, P0 ;  /* 0x0000000000ff7886 */ /* 0x010fe20000020100 */
[----:B------:R-:W-:Y:S11]  /*4660*/  PLOP3.LUT P0, PT, PT, PT, UP1, 0x80, 0x8 ;  /* 0x000000000008781c */ /* 0x000ff60003f0f018 */
[----:B------:R-:W-:Y:S02]  /*4670*/  @!UPT UIADD3 URZ, UPT, UPT, URZ, URZ, URZ ;  /* 0x000000fffffff290 */ /* 0x000fe4000fffe0ff */
[----:B--2---:R-:W-:Y:S02]  /*4680*/  @P0 SHF.R.U32.HI R0, RZ, 0x10, R9 ;  /* 0x00000010ff000819 */ /* 0x004fe40000011609 */
[----:B------:R-:W-:Y:S02]  /*4690*/  @P0 MOV R6, R8 ;  /* 0x0000000800060202 */ /* 0x000fe40000000f00 */
[----:B------:R-:W-:Y:S01]  /*46a0*/  @P0 R2UR UR4, R0 ;  /* 0x00000000000402ca */ /* 0x000fe200000e0000 */
[----:B------:R-:W-:Y:S01]  /*46b0*/  VIADD R0, R12, 0xe0 ;  /* 0x000000e00c007836 */ /* 0x000fe20000000000 */
[----:B------:R-:W-:Y:S02]  /*46c0*/  @P0 LOP3.LUT R8, R9, 0xffff, RZ, 0xc0, !PT ;  /* 0x0000ffff09080812 */ /* 0x000fe400078ec0ff */
[----:B------:R-:W-:Y:S02]  /*46d0*/  @P0 R2UR UR6, R6 ;  /* 0x00000000060602ca */ /* 0x000fe400000e0000 */
[----:B------:R-:W-:Y:S02]  /*46e0*/  PRMT R0, RZ, 0x654, R0 ;  /* 0x00000654ff007816 */ /* 0x000fe40000000000 */
[----:B------:R-:W-:Y:S02]  /*46f0*/  @P0 R2UR UR5, R8 ;  /* 0x00000000080502ca */ /* 0x000fe400000e0000 */
[----:B------:R2:W-:Y:S03]  /*4700*/  SYNCS.ARRIVE.TRANS64.RED.A1T0 RZ, [R0+URZ], RZ ;  /* 0x000000ff00ff79a7 */ /* 0x0005e600081004ff */
[----:B------:R-:W-:Y:S04]  /*4710*/  @UP1 UMOV UR29, UR4 ;  /* 0x00000004001d1c82 */ /* 0x000fe80008000000 */
[----:B------:R-:W-:Y:S04]  /*4720*/  @UP1 UMOV UR14, UR6 ;  /* 0x00000006000e1c82 */ /* 0x000fe80008000000 */
[----:B------:R-:W-:Y:S01]  /*4730*/  @UP1 UMOV UR13, UR5 ;  /* 0x00000005000d1c82 */ /* 0x000fe20008000000 */
[----:B------:R-:W-:Y:S05]  /*4740*/  BRA.U !UP0, `(.L_x_81) ;  /* 0x0000000108a47547 */ /* 0x000fea000b800000 */
[----:B------:R-:W-:Y:S02]  /*4750*/  UIMAD.WIDE.U32 UR18, UR13, UR47, URZ ;  /* 0x0000002f0d1272a5 */ /* 0x000fe4000f8e00ff */
[----:B------:R-:W-:Y:S02]  /*4760*/  UIMAD.WIDE.U32 UR26, UR14, UR44, URZ ;  /* 0x0000002c0e1a72a5 */ /* 0x000fe4000f8e00ff */
[----:B------:R-:W-:Y:S02]  /*4770*/  USEL UR4, UR30, UR41, !UP5 ;  /* 0x000000291e047287 */ /* 0x000fe4000e800000 */
[----:B------:R-:W-:Y:S02]  /*4780*/  USEL UR7, UR31, UR43, !UP6 ;  /* 0x0000002b1f077287 */ /* 0x000fe4000f000000 */
[----:B-1----:R-:W-:Y:S02]  /*4790*/  UIMAD.WIDE.U32 UR8, UR4, UR22, URZ ;  /* 0x00000016040872a5 */ /* 0x002fe4000f8e00ff */
[----:B------:R-:W-:Y:S01]  /*47a0*/  UIMAD.WIDE.U32 UR10, UR7, UR22, URZ ;  /* 0x00000016070a72a5 */ /* 0x000fe2000f8e00ff */
[----:B------:R-:W-:Y:S02]  /*47b0*/  UMOV UR5, UR19 ;  /* 0x0000001300057c82 */ /* 0x000fe40008000000 */
[----:B------:R-:W-:Y:S03]  /*47c0*/  USHF.R.U32.HI UR6, URZ, UR49, UR5 ;  /* 0x00000031ff067299 */ /* 0x000fe60008011605 */
[----:B------:R-:W-:Y:S01]  /*47d0*/  UMOV UR5, UR27 ;  /* 0x0000001b00057c82 */ /* 0x000fe20008000000 */
[----:B------:R-:W-:Y:S02]  /*47e0*/  USEL UR6, UR13, UR6, !UP5 ;  /* 0x000000060d067287 */ /* 0x000fe4000e800000 */
[----:B------:R-:W-:Y:S03]  /*47f0*/  USHF.R.U32.HI UR12, URZ, UR45, UR5 ;  /* 0x0000002dff0c7299 */ /* 0x000fe60008011605 */
[----:B------:R-:W-:Y:S02]  /*4800*/  UMOV UR5, UR9 ;  /* 0x0000000900057c82 */ /* 0x000fe40008000000 */
[----:B------:R-:W-:Y:S03]  /*4810*/  @UP4 USHF.R.U32.HI UR4, URZ, UR23, UR5 ;  /* 0x00000017ff044299 */ /* 0x000fe60008011605 */
[----:B------:R-:W-:Y:S01]  /*4820*/  UMOV UR5, UR11 ;  /* 0x0000000b00057c82 */ /* 0x000fe20008000000 */
[----:B------:R-:W-:Y:S02]  /*4830*/  UIMAD UR4, UR42, UR4, URZ ;  /* 0x000000042a0472a4 */ /* 0x000fe4000f8e02ff */
[----:B------:R-:W-:Y:S02]  /*4840*/  @UP4 USHF.R.U32.HI UR7, URZ, UR23, UR5 ;  /* 0x00000017ff074299 */ /* 0x000fe40008011605 */
[----:B------:R-:W-:Y:S02]  /*4850*/  UIMAD.WIDE.U32 UR10, UR6, UR22, URZ ;  /* 0x00000016060a72a5 */ /* 0x000fe4000f8e00ff */
[----:B------:R-:W-:Y:S02]  /*4860*/  USEL UR5, UR14, UR12, !UP6 ;  /* 0x0000000c0e057287 */ /* 0x000fe4000f000000 */
[----:B------:R-:W-:Y:S02]  /*4870*/  UIMAD UR8, UR42, UR7, URZ ;  /* 0x000000072a0872a4 */ /* 0x000fe4000f8e02ff */
[----:B------:R-:W-:Y:S03]  /*4880*/  UISETP.GE.AND UP0, UPT, UR6, UR4, UPT ;  /* 0x000000040600728c */ /* 0x000fe6000bf06270 */
[----:B------:R-:W-:Y:S01]  /*4890*/  UMOV UR4, UR11 ;  /* 0x0000000b00047c82 */ /* 0x000fe20008000000 */
[----:B------:R-:W-:Y:S02]  /*48a0*/  UISETP.GE.OR UP0, UPT, UR5, UR8, UP0 ;  /* 0x000000080500728c */ /* 0x000fe40008706670 */
[----:B------:R-:W-:Y:S02]  /*48b0*/  USHF.R.U32.HI UR4, URZ, UR23, UR4 ;  /* 0x00000017ff047299 */ /* 0x000fe40008011604 */
[----:B------:R-:W-:Y:S02]  /*48c0*/  UIMAD.WIDE.U32 UR8, UR5, UR22, URZ ;  /* 0x00000016050872a5 */ /* 0x000fe4000f8e00ff */
[----:B------:R-:W-:Y:S04]  /*48d0*/  USEL UR10, UR6, UR4, !UP4 ;  /* 0x00000004060a7287 */ /* 0x000fe8000e000000 */
[----:B------:R-:W-:Y:S01]  /*48e0*/  UIADD3 UR11, UPT, UPT, -UR10, URZ, URZ ;  /* 0x000000ff0a0b7290 */ /* 0x000fe2000fffe1ff */
[----:B------:R-:W-:Y:S02]  /*48f0*/  @!UP0 UMOV UR4, UR9 ;  /* 0x0000000900048c82 */ /* 0x000fe40008000000 */
[----:B------:R-:W-:Y:S02]  /*4900*/  @!UP0 USHF.R.U32.HI UR4, URZ, UR23, UR4 ;  /* 0x00000017ff048299 */ /* 0x000fe40008011604 */
[----:B------:R-:W-:Y:S02]  /*4910*/  UIMAD UR8, UR42, UR11, UR6 ;  /* 0x0000000b2a0872a4 */ /* 0x000fe4000f8e0206 */
[----:B------:R-:W-:Y:S04]  /*4920*/  @!UP0 USEL UR4, UR5, UR4, !UP4 ;  /* 0x0000000405048287 */ /* 0x000fe8000e000000 */
[----:B------:R-:W-:Y:S02]  /*4930*/  @!UP0 UIMAD UR8, UR7, UR8, UR4 ;  /* 0x00000008070882a4 */ /* 0x000fe4000f8e0204 */
[----:B------:R-:W-:Y:S02]  /*4940*/  @!UP0 UIADD3 UR9, UPT, UPT, UR10, -UR4, URZ ;  /* 0x800000040a098290 */ /* 0x000fe4000fffe0ff */
[----:B------:R-:W-:Y:S02]  /*4950*/  UIADD3 UR4, UPT, UPT, -UR5, URZ, URZ ;  /* 0x000000ff05047290 */ /* 0x000fe4000fffe1ff */
[----:B------:R-:W-:Y:S02]  /*4960*/  UIADD3 UR7, UPT, UPT, -UR6, URZ, URZ ;  /* 0x000000ff06077290 */ /* 0x000fe4000fffe1ff */
[----:B------:R-:W-:Y:S02]  /*4970*/  @!UP0 UIMAD UR6, UR9, UR42, UR5 ;  /* 0x0000002a090682a4 */ /* 0x000fe4000f8e0205 */
[----:B------:R-:W-:Y:S02]  /*4980*/  UIMAD UR14, UR15, UR4, UR14 ;  /* 0x000000040f0e72a4 */ /* 0x000fe4000f8e020e */
[----:B------:R-:W-:Y:S01]  /*4990*/  UIMAD UR13, UR46, UR7, UR13 ;  /* 0x000000072e0d72a4 */ /* 0x000fe2000f8e020d */
[----:B------:R-:W-:Y:S02]  /*49a0*/  @!UP0 UMOV UR5, UR8 ;  /* 0x0000000800058c82 */ /* 0x000fe40008000000 */
[----:B------:R-:W-:Y:S02]  /*49b0*/  UIMAD UR14, UR5, UR15, UR14 ;  /* 0x0000000f050e72a4 */ /* 0x000fe4000f8e020e */
[----:B------:R-:W-:Y:S11]  /*49c0*/  UIMAD UR13, UR6, UR46, UR13 ;  /* 0x0000002e060d72a4 */ /* 0x000ff6000f8e020d */
[----:B------:R-:W-:Y:S01]  /*49d0*/  @!UPT UIADD3 URZ, UPT, UPT, URZ, URZ, URZ ;  /* 0x000000fffffff290 */ /* 0x000fe2000fffe0ff */
.L_x_81:
[----:B------:R-:W3:Y:S01]  /*49e0*/  @!UP2 LDCU.128 UR8, c[0x0][0xb10] ;  /* 0x00016200ff08a7ac */ /* 0x000ee20008000c00 */
[C---:B------:R-:W-:Y:S02]  /*49f0*/  ISETP.NE.U32.AND P1, PT, R4.reuse, RZ, PT ;  /* 0x000000ff0400720c */ /* 0x040fe40003f25070 */
[----:B------:R-:W-:Y:S02]  /*4a00*/  ISETP.NE.U32.AND P0, PT, R4, RZ, PT ;  /* 0x000000ff0400720c */ /* 0x000fe40003f05070 */
[C---:B------:R-:W-:Y:S02]  /*4a10*/  ISETP.NE.AND.EX P1, PT, R5.reuse, RZ, PT, P1 ;  /* 0x000000ff0500720c */ /* 0x040fe40003f25310 */
[----:B------:R-:W-:Y:S01]  /*4a20*/  ISETP.NE.AND.EX P0, PT, R5, RZ, PT, P0 ;  /* 0x000000ff0500720c */ /* 0x000fe20003f05300 */
[----:B------:R-:W4:Y:S01]  /*4a30*/  @!UP2 LDCU UR5, c[0x0][0xb0c] ;  /* 0x00016180ff05a7ac */ /* 0x000f220008000800 */
[----:B------:R-:W-:Y:S01]  /*4a40*/  SHF.L.U32 R9, R15, 0x1f, RZ ;  /* 0x0000001f0f097819 */ /* 0x000fe200000006ff */
[----:B------:R-:W-:Y:S02]  /*4a50*/  USHF.L.U32 UR35, UR16, 0x6, URZ ;  /* 0x0000000610237899 */ /* 0x000fe400080006ff */
[----:B------:R-:W-:Y:S02]  /*4a60*/  USHF.L.U32 UR34, UR20, 0x7, URZ ;  /* 0x0000000714227899 */ /* 0x000fe400080006ff */
[----:B---3--:R-:W-:Y:S07]  /*4a70*/  UIMAD.WIDE.U32 UR6, UR14, UR8, URZ ;  /* 0x000000080e0672a5 */ /* 0x008fee000f8e00ff */
[----:B------:R-:W-:Y:S01]  /*4a80*/  @!UP2 UMOV UR4, UR7 ;  /* 0x000000070004ac82 */ /* 0x000fe20008000000 */
[----:B----4-:R-:W-:Y:S02]  /*4a90*/  @!UP2 UISETP.NE.AND UP0, UPT, UR5, 0x1, UPT ;  /* 0x000000010500a88c */ /* 0x010fe4000bf05270 */
[----:B------:R-:W-:Y:S02]  /*4aa0*/  @!UP2 USHF.R.U32.HI UR4, URZ, UR9, UR4 ;  /* 0x00000009ff04a299 */ /* 0x000fe40008011604 */
[----:B------:R-:W-:Y:S02]  /*4ab0*/  UIMAD.WIDE.U32 UR6, UR13, UR11, URZ ;  /* 0x0000000b0d0672a5 */ /* 0x000fe4000f8e00ff */
[----:B------:R-:W-:Y:S02]  /*4ac0*/  @!UP2 USEL UR8, UR14, UR4, !UP0 ;  /* 0x000000040e08a287 */ /* 0x000fe4000c000000 */
[----:B------:R-:W-:Y:S03]  /*4ad0*/  @!UP2 UISETP.NE.AND UP0, UPT, UR10, 0x1, UPT ;  /* 0x000000010a00a88c */ /* 0x000fe6000bf05270 */
[----:B------:R-:W-:Y:S02]  /*4ae0*/  @!UP2 UMOV UR6, UR7 ;  /* 0x000000070006ac82 */ /* 0x000fe40008000000 */
[----:B------:R-:W3:Y:S02]  /*4af0*/  @!UP2 LDCU UR4, c[0x0][0xb20] ;  /* 0x00016400ff04a7ac */ /* 0x000ee40008000800 */
[----:B---3--:R-:W-:Y:S04]  /*4b00*/  @!UP2 USHF.R.U32.HI UR6, URZ, UR4, UR6 ;  /* 0x00000004ff06a299 */ /* 0x008fe80008011606 */
[----:B------:R-:W-:Y:S04]  /*4b10*/  @!UP2 USEL UR6, UR13, UR6, !UP0 ;  /* 0x000000060d06a287 */ /* 0x000fe8000c000000 */
[----:B------:R-:W-:Y:S02]  /*4b20*/  @!UP2 UIADD3 UR4, UPT, UPT, -UR8, UR6, URZ ;  /* 0x000000060804a290 */ /* 0x000fe4000fffe1ff */
[----:B------:R-:W-:Y:S02]  /*4b30*/  @!UP2 UIADD3 UR6, UPT, UPT, UR8, -UR6, URZ ;  /* 0x800000060806a290 */ /* 0x000fe4000fffe0ff */
[----:B------:R-:W-:Y:S02]  /*4b40*/  @!UP2 UIMAD UR14, UR4, UR5, UR14 ;  /* 0x00000005040ea2a4 */ /* 0x000fe4000f8e020e */
[----:B------:R-:W-:Y:S01]  /*4b50*/  @!UP2 UIMAD UR13, UR6, UR10, UR13 ;  /* 0x0000000a060da2a4 */ /* 0x000fe2000f8e020d */
[----:B------:R-:W-:Y:S11]  /*4b60*/  BRA.U UP3, `(.L_x_82) ;  /* 0x0000000103107547 */ /* 0x000ff6000b800000 */
[----:B------:R-:W-:Y:S04]  /*4b70*/  MOV R6, UR48 ;  /* 0x0000003000067c02 */ /* 0x000fe80008000f00 */
[----:B------:R-:W-:Y:S04]  /*4b80*/  SHF.L.U32 R6, R6, 0x1f, RZ ;  /* 0x0000001f06067819 */ /* 0x000fe800000006ff */
[----:B------:R-:W3:Y:S02]  /*4b90*/  SYNCS.PHASECHK.TRANS64.TRYWAIT P2, [UR21+0xc8], R6 ;  /* 0x0000c806ff0075a7 */ /* 0x000ee40008041115 */
[----:B---3--:R-:W-:Y:S05]  /*4ba0*/  @!P2 BRA `(.L_x_83) ;  /* 0x0000004400b4a947 */ /* 0x008fea0003800000 */
.L_x_82:
[----:B------:R-:W-:Y:S05]  /*4bb0*/  @!P1 BRA `(.L_x_84) ;  /* 0x0000000000309947 */ /* 0x000fea0003800000 */
[----:B------:R-:W-:Y:S01]  /*4bc0*/  ISETP.NE.U32.AND P1, PT, R2, RZ, PT ;  /* 0x000000ff0200720c */ /* 0x000fe20003f25070 */
[----:B------:R-:W3:Y:S01]  /*4bd0*/  LDCU.64 UR4, c[0x0][0x358] ;  /* 0x00006b00ff0477ac */ /* 0x000ee20008000a00 */
[----:B------:R-:W-:Y:S02]  /*4be0*/  IMAD.MOV.U32 R45, RZ, RZ, 0x1 ;  /* 0x00000001ff2d7424 */ /* 0x000fe400078e00ff */
[----:B------:R-:W-:Y:S11]  /*4bf0*/  ISETP.NE.AND.EX P1, PT, R3, RZ, PT, P1 ;  /* 0x000000ff0300720c */ /* 0x000ff60003f25310 */
[----:B------:R-:W-:Y:S02]  /*4c00*/  @!UPT UIADD3 URZ, UPT, UPT, URZ, URZ, URZ ;  /* 0x000000fffffff290 */ /* 0x000fe4000fffe0ff */
[----:B------:R-:W4:Y:S01]  /*4c10*/  @P1 LDC.64 R10, c[0x0][0x888] ;  /* 0x00022200ff0a1b82 */ /* 0x000f220000000a00 */
[----:B--2---:R-:W-:Y:S04]  /*4c20*/  @P1 IMAD R0, R4, UR36, RZ ;  /* 0x0000002404001c24 */ /* 0x004fe8000f8e02ff */
[----:B----4-:R-:W-:Y:S04]  /*4c30*/  @P1 IMAD.WIDE R10, R0, 0x4, R10 ;  /* 0x00000004000a1825 */ /* 0x010fe800078e020a */
[----:B------:R-:W-:Y:S01]  /*4c40*/  HFMA2 R0, -RZ, RZ, 0, 5.9604644775390625e-08 ;  /* 0x00000001ff007431 */ /* 0x000fe200000001ff */
[----:B---3-5:R3:W5:Y:S04]  /*4c50*/  @P1 LDG.E R27, desc[UR4][R10.64] ;  /* 0x000000040a1b1981 */ /* 0x028768000c1e1900 */
[----:B------:R-:W-:Y:S01]  /*4c60*/  @!P1 PRMT R45, R0, 0x7610, R45 ;  /* 0x00007610002d9816 */ /* 0x000fe2000000002d */
[----:B---3--:R-:W4:Y:S06]  /*4c70*/  @!P1 LDC R27, c[0x0][0x880] ;  /* 0x00022000ff1b9b82 */ /* 0x008f2c0000000800 */
.L_x_84:
[----:B----45:R-:W-:Y:S01]  /*4c80*/  @!P0 FSETP.EQ.AND P1, PT, R27, RZ, PT ;  /* 0x000000ff1b00820b */ /* 0x030fe20003f22000 */
[----:B------:R-:W-:Y:S01]  /*4c90*/  @!UPT UIADD3 URZ, UPT, UPT, URZ, URZ, URZ ;  /* 0x000000fffffff290 */ /* 0x000fe2000fffe0ff */
[----:B------:R-:W-:Y:S11]  /*4ca0*/  @!P0 BRA `(.L_x_85) ;  /* 0x0000000000188947 */ /* 0x000ff60003800000 */
[----:B------:R-:W-:Y:S02]  /*4cb0*/  LOP3.LUT P0, RZ, R45, 0xff, RZ, 0xc0, !PT ;  /* 0x000000ff2dff7812 */ /* 0x000fe4000780c0ff */
[----:B------:R-:W-:Y:S04]  /*4cc0*/  ISETP.NE.U32.AND P1, PT, R2, RZ, PT ;  /* 0x000000ff0200720c */ /* 0x000fe80003f25070 */
[----:B------:R-:W-:Y:S04]  /*4cd0*/  ISETP.NE.AND.EX P1, PT, R3, RZ, PT, P1 ;  /* 0x000000ff0300720c */ /* 0x000fe80003f25310 */
[----:B------:R-:W-:Y:S03]  /*4ce0*/  PLOP3.LUT P1, PT, P1, PT, PT, 0x8, 0x80 ;  /* 0x000000000080781c */ /* 0x000fe60000f2e170 */
[----:B------:R-:W-:Y:S11]  /*4cf0*/  @P0 FSETP.EQ.AND P1, PT, R27, RZ, PT ;  /* 0x000000ff1b00020b */ /* 0x000ff60003f22000 */
[----:B------:R-:W-:Y:S02]  /*4d00*/  @!UPT UIADD3 URZ, UPT, UPT, URZ, URZ, URZ ;  /* 0x000000fffffff290 */ /* 0x000fe4000fffe0ff */
.L_x_85:
[----:B------:R-:W3:Y:S01]  /*4d10*/  SYNCS.PHASECHK.TRANS64.TRYWAIT P2, [UR21+0xa0], R9 ;  /* 0x0000a009ff0075a7 */ /* 0x000ee20008041115 */
[----:B------:R-:W-:Y:S04]  /*4d20*/  ELECT P0, URZ, PT ;  /* 0x0000000000ff782f */ /* 0x000fe80003800000 */
[----:B------:R-:W-:Y:S11]  /*4d30*/  PLOP3.LUT P1, PT, P1, P0, PT, 0xf2, 0x2f ;  /* 0x00000000002f781c */ /* 0x000ff60000f21e72 */
[----:B------:R-:W-:Y:S02]  /*4d40*/  @!UPT UIADD3 URZ, UPT, UPT, URZ, URZ, URZ ;  /* 0x000000fffffff290 */ /* 0x000fe4000fffe0ff */
[----:B------:R-:W-:Y:S05]  /*4d50*/  @!P1 IADD3 R8, P0, PT, R16, 0x580, RZ ;  /* 0x0000058010089810 */ /* 0x000fea0007f1e0ff */
[----:B--2---:R-:W-:Y:S01]  /*4d60*/  @!P1 IMAD.X R6, RZ, RZ, R17, P0 ;  /* 0x000000ffff069224 */ /* 0x004fe200000e0611 */
[----:B---3--:R-:W-:Y:S07]  /*4d70*/  @!P2 BRA `(.L_x_86) ;  /* 0x000000440058a947 */ /* 0x008fee0003800000 */
.L_x_181:
[----:B------:R-:W-:Y:S01]  /*4d80*/  @!P1 R2UR UR5, R8 ;  /* 0x00000000080592ca */ /* 0x000fe200000e0000 */
[----:B------:R-:W-:Y:S01]  /*4d90*/  VOTEU.ALL UP0, P1 ;  /* 0x0000000000ff7886 */ /* 0x000fe20000800000 */
[----:B------:R-:W-:Y:S01]  /*4da0*/  @!P1 R2UR UR4, R6 ;  /* 0x00000000060492ca */ /* 0x000fe200000e0000 */
[----:B--2---:R-:W-:Y:S01]  /*4db0*/  @!P1 IMAD.MOV.U32 R0, RZ, RZ, 0x1000 ;  /* 0x00001000ff009424 */ /* 0x004fe200078e00ff */
[----:B------:R-:W-:Y:S01]  /*4dc0*/  UMOV UR6, 0x0 ;  /* 0x0000000000067882 */ /* 0x000fe20000000000 */
[----:B------:R-:W-:Y:S01]  /*4dd0*/  UMOV UR7, 0x10000000 ;  /* 0x1000000000077882 */ /* 0x000fe20000000000 */
[----:B------:R-:W-:Y:S01]  /*4de0*/  @!UP0 UIADD3 UR32, UPT, UPT, UR21, 0x200, URZ ;  /* 0x0000020015208890 */ /* 0x000fe2000fffe0ff */
[----:B------:R-:W-:Y:S01]  /*4df0*/  @!P1 IADD3 R8, P0, PT, R16, 0x580, RZ ;  /* 0x0000058010089810 */ /* 0x000fe20007f1e0ff */
[----:B------:R-:W-:Y:S04]  /*4e00*/  VOTEU.ALL UP0, P1 ;  /* 0x0000000000ff7886 */ /* 0x000fe80000800000 */
[----:B------:R-:W-:Y:S02]  /*4e10*/  @!P1 IMAD.X R6, RZ, RZ, R17, P0 ;  /* 0x000000ffff069224 */ /* 0x000fe400000e0611 */
[----:B------:R-:W-:Y:S02]  /*4e20*/  IMAD.U32 R10, RZ, RZ, UR5 ;  /* 0x00000005ff0a7e24 */ /* 0x000fe4000f8e00ff */
[----:B------:R-:W-:Y:S03]  /*4e30*/  IMAD.U32 R11, RZ, RZ, UR4 ;  /* 0x00000004ff0b7e24 */ /* 0x000fe6000f8e00ff */
[----:B------:R-:W-:Y:S02]  /*4e40*/  @!P1 R2UR UR4, R10 ;  /* 0x000000000a0492ca */ /* 0x000fe400000e0000 */
[----:B------:R-:W-:Y:S11]  /*4e50*/  @!P1 R2UR UR5, R11 ;  /* 0x000000000b0592ca */ /* 0x000ff600000e0000 */
[----:B------:R-:W-:Y:S02]  /*4e60*/  @!UPT UIADD3 URZ, UPT, UPT, URZ, URZ, URZ ;  /* 0x000000fffffff290 */ /* 0x000fe4000fffe0ff */
[----:B------:R2:W-:Y:S01]  /*4e70*/  @!UP0 UTMALDG.3D [UR32], [UR4], desc[UR6] ;  /* 0x00000620040085b4 */ /* 0x0005e20008011000 */
[----:B------:R2:W-:Y:S01]  /*4e80*/  @!P1 SYNCS.ARRIVE.TRANS64.RED.A0TR RZ, [UR21+0x80], R0 ;  /* 0x00008000ffff99a7 */ /* 0x0005e20008300415 */
[----:B------:R-:W-:Y:S01]  /*4e90*/  SYNCS.ARRIVE.TRANS64.RED.A1T0 RZ, [UR40], RZ ;  /* 0x000000ffffff79a7 */ /* 0x000fe20008100428 */
[----:B------:R-:W3:Y:S02]  /*4ea0*/  SYNCS.PHASECHK.TRANS64.TRYWAIT P2, [UR21+0xa8], R9 ;  /* 0x0000a809ff0075a7 */ /* 0x000ee40008041115 */
[----:B--23--:R-:W-:Y:S05]  /*4eb0*/  @!P2 BRA `(.L_x_87) ;  /* 0x000000440020a947 */ /* 0x00cfea0003800000 */
.L_x_183:
        /* <DEDUP_REMOVED lines=8> */
[----:B------:R-:W-:Y:S01]  /*4f40*/  @!UP0 UIADD3 UR24, UPT, UPT, UR21, 0x1200, URZ ;  /* 0x0000120015188890 */ /* 0x000fe2000fffe0ff */
[----:B------:R-:W-:Y:S01]  /*4f50*/  VOTEU.ALL UP0, P1 ;  /* 0x0000000000ff7886 */ /* 0x000fe20000800000 */
[----:B------:R-:W-:Y:S01]  /*4f60*/  UMOV UR27, UR35 ;  /* 0x00000023001b7c82 */ /* 0x000fe20008000000 */
[----:B------:R-:W-:Y:S02]  /*4f70*/  UMOV UR28, UR36 ;  /* 0x00000024001c7c82 */ /* 0x000fe40008000000 */
[----:B------:R-:W-:Y:S02]  /*4f80*/  IMAD.U32 R10, RZ, RZ, UR5 ;  /* 0x00000005ff0a7e24 */ /* 0x000fe4000f8e00ff */
[----:B------:R-:W-:Y:S02]  /*4f90*/  IMAD.U32 R11, RZ, RZ, UR4 ;  /* 0x00000004ff0b7e24 */ /* 0x000fe4000f8e00ff */
[----:B------:R-:W-:Y:S01]  /*4fa0*/  @!P1 IMAD.X R6, RZ, RZ, R17, P0 ;  /* 0x000000ffff069224 */ /* 0x000fe200000e0611 */
        /* <DEDUP_REMOVED lines=8> */
.L_x_185:
[----:B------:R-:W-:Y:S01]  /*5030*/  @!P1 R2UR UR5, R8 ;  /* 0x00000000080592ca */ /* 0x000fe200000e0000 */
[----:B------:R-:W-:Y:S01]  /*5040*/  VOTEU.ALL UP0, P1 ;  /* 0x0000000000ff7886 */ /* 0x000fe20000800000 */
[----:B------:R-:W-:Y:S01]  /*5050*/  @!P1 R2UR UR4, R6 ;  /* 0x00000000060492ca */ /* 0x000fe200000e0000 */
[----:B--2---:R-:W-:Y:S01]  /*5060*/  @!P1 IMAD.MOV.U32 R0, RZ, RZ, 0x1000 ;  /* 0x00001000ff009424 */ /* 0x004fe200078e00ff */
[----:B------:R-:W-:Y:S01]  /*5070*/  UMOV UR6, 0x0 ;  /* 0x0000000000067882 */ /* 0x000fe20000000000 */
[----:B------:R-:W-:Y:S01]  /*5080*/  UMOV UR7, 0x10000000 ;  /* 0x1000000000077882 */ /* 0x000fe20000000000 */
[----:B------:R-:W-:Y:S01]  /*5090*/  @!UP0 UIADD3 UR18, UPT, UPT, UR34, 0x40, URZ ;  /* 0x0000004022128890 */ /* 0x000fe2000fffe0ff */
[----:B------:R-:W-:Y:S01]  /*50a0*/  VIADD R14, R14, 0x1 ;  /* 0x000000010e0e7836 */ /* 0x000fe20000000000 */
[----:B------:R-:W-:Y:S01]  /*50b0*/  @!UP0 UIADD3 UR16, UPT, UPT, UR21, 0x2200, URZ ;  /* 0x0000220015108890 */ /* 0x000fe2000fffe0ff */
[----:B------:R-:W-:Y:S01]  /*50c0*/  VOTEU.ALL UP0, P1 ;  /* 0x0000000000ff7886 */ /* 0x000fe20000800000 */
[----:B------:R-:W-:Y:S01]  /*50d0*/  UMOV UR19, UR35 ;  /* 0x0000002300137c82 */ /* 0x000fe20008000000 */
[----:B------:R-:W-:Y:S02]  /*50e0*/  UMOV UR20, UR36 ;  /* 0x0000002400147c82 */ /* 0x000fe40008000000 */
        /* <DEDUP_REMOVED lines=10> */
.L_x_187:
[----:B------:R-:W-:Y:S01]  /*5190*/  @!P1 IADD3 R6, P0, PT, R16, 0x580, RZ ;  /* 0x0000058010069810 */ /* 0x000fe20007f1e0ff */
[----:B------:R-:W-:Y:S01]  /*51a0*/  VOTEU.ALL UP0, P1 ;  /* 0x0000000000ff7886 */ /* 0x000fe20000800000 */
[----:B------:R-:W-:Y:S01]  /*51b0*/  UMOV UR6, 0x0 ;  /* 0x0000000000067882 */ /* 0x000fe20000000000 */
[----:B------:R-:W-:Y:S01]  /*51c0*/  UMOV UR7, 0x10000000 ;  /* 0x1000000000077882 */ /* 0x000fe20000000000 */
[----:B------:R-:W-:Y:S01]  /*51d0*/  @!P1 R2UR UR5, R6 ;  /* 0x00000000060592ca */ /* 0x000fe200000e0000 */
[----:B--2---:R-:W-:Y:S01]  /*51e0*/  @!P1 IMAD.X R0, RZ, RZ, R17, P0 ;  /* 0x000000ffff009224 */ /* 0x004fe200000e0611 */
[----:B------:R-:W-:Y:S01]  /*51f0*/  @!UP0 UIADD3 UR10, UPT, UPT, UR34, 0x60, URZ ;  /* 0x00000060220a8890 */ /* 0x000fe2000fffe0ff */
[----:B------:R-:W-:Y:S01]  /*5200*/  R2UR UR18, R47 ;  /* 0x000000002f1272ca */ /* 0x000fe200000e0000 */
[----:B------:R-:W-:Y:S01]  /*5210*/  @!UP0 UIADD3 UR8, UPT, UPT, UR21, 0x3200, URZ ;  /* 0x0000320015088890 */ /* 0x000fe2000fffe0ff */
[----:B------:R-:W-:Y:S01]  /*5220*/  R2UR UR16, R48 ;  /* 0x00000000301072ca */ /* 0x000fe200000e0000 */
[----:B------:R-:W-:Y:S01]  /*5230*/  @!UP0 UIADD3 UR9, UPT, UPT, UR21, 0x98, URZ ;  /* 0x0000009815098890 */ /* 0x000fe2000fffe0ff */
[----:B------:R-:W-:Y:S01]  /*5240*/  @!P1 R2UR UR4, R0 ;  /* 0x00000000000492ca */ /* 0x000fe200000e0000 */
[----:B------:R-:W-:Y:S01]  /*5250*/  VOTEU.ALL UP0, P1 ;  /* 0x0000000000ff7886 */ /* 0x000fe20000800000 */
[----:B------:R-:W-:Y:S01]  /*5260*/  UMOV UR11, UR35 ;  /* 0x00000023000b7c82 */ /* 0x000fe20008000000 */
[----:B------:R-:W-:Y:S01]  /*5270*/  UMOV UR12, UR36 ;  /* 0x00000024000c7c82 */ /* 0x000fe20008000000 */
[C---:B------:R-:W-:Y:S01]  /*5280*/  ISETP.NE.AND P0, PT, R14.reuse, 0x2, PT ;  /* 0x000000020e00780c */ /* 0x040fe20003f05270 */
[----:B------:R-:W-:Y:S01]  /*5290*/  UPLOP3.LUT UP3, UPT, UPT, UPT, UPT, 0x80, 0x8 ;  /* 0x000000000008789c */ /* 0x000fe20003f6f070 */
[----:B------:R-:W-:Y:S01]  /*52a0*/  IMAD.U32 R8, RZ, RZ, UR5 ;  /* 0x00000005ff087e24 */ /* 0x000fe2000f8e00ff */
[----:B------:R-:W-:Y:S01]  /*52b0*/  LOP3.LUT R15, R15, 0x1, RZ, 0x3c, !PT ;  /* 0x000000010f0f7812 */ /* 0x000fe200078e3cff */
[----:B------:R-:W-:Y:S01]  /*52c0*/  UMOV UR36, UR29 ;  /* 0x0000001d00247c82 */ /* 0x000fe20008000000 */
[----:B------:R-:W-:Y:S01]  /*52d0*/  SEL R0, RZ, 0x1, P0 ;  /* 0x00000001ff007807 */ /* 0x000fe20000000000 */
[----:B------:R-:W-:Y:S01]  /*52e0*/  UIADD3 UR20, UPT, UPT, UR13, UR18, URZ ;  /* 0x000000120d147290 */ /* 0x000fe2000fffe0ff */
[----:B------:R-:W-:Y:S01]  /*52f0*/  SEL R14, R14, RZ, P0 ;  /* 0x000000ff0e0e7207 */ /* 0x000fe20000000000 */
[----:B------:R-:W-:Y:S01]  /*5300*/  UIADD3 UR16, UPT, UPT, UR14, UR16, URZ ;  /* 0x000000100e107290 */ /* 0x000fe2000fffe0ff */
[----:B------:R-:W-:Y:S01]  /*5310*/  IMAD.U32 R9, RZ, RZ, UR4 ;  /* 0x00000004ff097e24 */ /* 0x000fe2000f8e00ff */
[----:B------:R-:W-:Y:S02]  /*5320*/  @!P1 R2UR UR4, R8 ;  /* 0x00000000080492ca */ /* 0x000fe400000e0000 */
[----:B------:R-:W-:Y:S02]  /*5330*/  LOP3.LUT R13, R13, R0, RZ, 0x3c, !PT ;  /* 0x000000000d0d7212 */ /* 0x000fe400078e3cff */
[----:B------:R-:W-:Y:S11]  /*5340*/  @!P1 R2UR UR5, R9 ;  /* 0x00000000090592ca */ /* 0x000ff600000e0000 */
[----:B------:R-:W-:Y:S02]  /*5350*/  @!UPT UIADD3 URZ, UPT, UPT, URZ, URZ, URZ ;  /* 0x000000fffffff290 */ /* 0x000fe4000fffe0ff */
[----:B------:R2:W-:Y:S01]  /*5360*/  @!UP0 UTMALDG.3D [UR8], [UR4], desc[UR6] ;  /* 0x00000608040085b4 */ /* 0x0005e20008011000 */
[----:B------:R2:W-:Y:S01]  /*5370*/  @!P1 SYNCS.ARRIVE.TRANS64.RED.A0TR RZ, [UR21+0x98], R7 ;  /* 0x00009807ffff99a7 */ /* 0x0005e20008300415 */
[----:B------:R-:W-:Y:S01]  /*5380*/  SYNCS.ARRIVE.TRANS64.RED.A1T0 RZ, [UR37], RZ ;  /* 0x000000ffffff79a7 */ /* 0x000fe20008100425 */
[----:B------:R-:W-:Y:S05]  /*5390*/  BRA.U UP1, `(.L_x_90) ;  /* 0xfffffff101707547 */ /* 0x000fea000b83ffff */
[----:B------:R-:W-:-:S04]  /*53a0*/  SHF.L.U32 R2, R15, 0x1f, RZ ;  /* 0x0000001f0f027819 */ /* 0x000fc800000006ff */
[----:B------:R-:W3:Y:S02]  /*53b0*/  SYNCS.PHASECHK.TRANS64.TRYWAIT P0, [UR21+0xa0], R2 ;  /* 0x0000a002ff0075a7 */ /* 0x000ee40008001115 */
[----:B---3--:R-:W-:Y:S05]  /*53c0*/  @!P0 BRA `(.L_x_91) ;  /* 0x0000004000248947 */ /* 0x008fea0003800000 */
.L_x_189:
[----:B------:R-:W4:Y:S02]  /*53d0*/  SYNCS.PHASECHK.TRANS64.TRYWAIT P0, [UR21+0xa8], R2 ;  /* 0x0000a802ff0075a7 */ /* 0x000f240008001115 */
[----:B----4-:R-:W-:Y:S05]  /*53e0*/  @!P0 BRA `(.L_x_92) ;  /* 0x0000004000348947 */ /* 0x010fea0003800000 */
.L_x_191:
[----:B------:R-:W4:Y:S02]  /*53f0*/  SYNCS.PHASECHK.TRANS64.TRYWAIT P0, [UR21+0xb0], R2 ;  /* 0x0000b002ff0075a7 */ /* 0x000f240008001115 */
[----:B----4-:R-:W-:Y:S05]  /*5400*/  @!P0 BRA `(.L_x_93) ;  /* 0x0000004000448947 */ /* 0x010fea0003800000 */
.L_x_193:
[----:B---3--:R-:W-:-:S07]  /*5410*/  MOV R0, UR21 ;  /* 0x0000001500007c02 */ /* 0x008fce0008000f00 */
.L_x_94:
[----:B---3--:R-:W-:-:S04]  /*5420*/  SHF.L.U32 R2, R15, 0x1f, RZ ;  /* 0x0000001f0f027819 */ /* 0x008fc800000006ff */
[----:B------:R3:W4:Y:S03]  /*5430*/  SYNCS.PHASECHK.TRANS64.TRYWAIT P0, [R0+URZ+0xb8], R2 ;  /* 0x0000b802000075a7 */ /* 0x00072600080011ff */
[----:B----4-:R-:W-:Y:S05]  /*5440*/  @!P0 NANOSLEEP.SYNCS 0x989680 ;  /* 0x009896800000895d */ /* 0x010fea0003900000 */
[----:B------:R-:W4:Y:S02]  /*5450*/  @!P0 SYNCS.PHASECHK.TRANS64 P0, [R0+URZ+0xb8], R2 ;  /* 0x0000b802000085a7 */ /* 0x000f2400080010ff */
[----:B-12-4-:R-:W-:Y:S05]  /*5460*/  @P0 EXIT ;  /* 0x000000000000094d */ /* 0x016fea0003800000 */
[----:B------:R-:W-:Y:S05]  /*5470*/  BRA `(.L_x_94) ;  /* 0xfffffffc00e87947 */ /* 0x000fea000383ffff */
.L_x_79:
[----:B------:R-:W-:-:S06]  /*5480*/  UISETP.GE.AND UP0, UPT, UR17, 0x4, UPT ;  /* 0x000000041100788c */ /* 0x000fcc000bf06270 */
[----:B------:R-:W-:-:S13]  /*5490*/  PLOP3.LUT P0, PT, PT, PT, UP0, 0x80, 0x8 ;  /* 0x000000000008781c */ /* 0x000fda0003f0f008 */
[----:B-1----:R-:W-:Y:S05]  /*54a0*/  @!P0 EXIT ;  /* 0x000000000000894d */ /* 0x002fea0003800000 */
[----:B------:R-:W1:Y:S08]  /*54b0*/  S2UR UR4, SR_CgaCtaId ;  /* 0x00000000000479c3 */ /* 0x000e700000008800 */
[----:B------:R-:W-:Y:S01]  /*54c0*/  BAR.SYNC.DEFER_BLOCKING 0x6, 0xa0 ;  /* 0x0182800000007b1d */ /* 0x000fe20000010000 */
[C---:B------:R-:W-:Y:S01]  /*54d0*/  IMAD.SHL.U32 R3, R57.reuse, 0x20, RZ ;  /* 0x0000002039037824 */ /* 0x040fe200078e00ff */
[----:B------:R-:W-:Y:S01]  /*54e0*/  SHF.R.U32.HI R4, RZ, 0x1, R57 ;  /* 0x00000001ff047819 */ /* 0x000fe20000011639 */
[C---:B------:R-:W-:Y:S01]  /*54f0*/  IMAD.SHL.U32 R2, R57.reuse, 0x10, RZ ;  /* 0x0000001039027824 */ /* 0x040fe200078e00ff */
[C---:B------:R-:W-:Y:S01]  /*5500*/  LOP3.LUT P0, RZ, R57.reuse, 0x4, RZ, 0xc0, !PT ;  /* 0x0000000439ff7812 */ /* 0x040fe2000780c0ff */
[----:B------:R-:W-:Y:S01]  /*5510*/  IMAD.U32 R23, R57, 0x10000, RZ ;  /* 0x0001000039177824 */ /* 0x000fe200078e00ff */
[----:B------:R-:W-:-:S02]  /*5520*/  UMOV UR44, 0x400 ;  /* 0x00000400002c7882 */ /* 0x000fc40000000000 */
[----:B------:R-:W2:Y:S01]  /*5530*/  LDC.64 R42, c[0x0][0x8b0] ;  /* 0x00022c00ff2a7b82 */ /* 0x000ea20000000a00 */
[----:B------:R-:W-:Y:S01]  /*5540*/  LOP3.LUT R5, R3, 0xc0, RZ, 0xc0, !PT ;  /* 0x000000c003057812 */ /* 0x000fe200078ec0ff */
[----:B------:R-:W-:Y:S01]  /*5550*/  IMAD.SHL.U32 R44, R57, 0x4, RZ ;  /* 0x00000004392c7824 */ /* 0x000fe200078e00ff */
[----:B------:R-:W-:Y:S01]  /*5560*/  LOP3.LUT R2, R2, 0x600, RZ, 0xc0, !PT ;  /* 0x0000060002027812 */ /* 0x000fe200078ec0ff */
[----:B------:R-:W-:Y:S01]  /*5570*/  IMAD.MOV.U32 R56, RZ, RZ, 0x20 ;  /* 0x00000020ff387424 */ /* 0x000fe200078e00ff */
[----:B------:R-:W-:Y:S01]  /*5580*/  LOP3.LUT R4, R5, 0x8, R4, 0xf8, !PT ;  /* 0x0000000805047812 */ /* 0x000fe200078ef804 */
[----:B------:R-:W-:Y:S01]  /*5590*/  IMAD.MOV.U32 R55, RZ, RZ, 0x1 ;  /* 0x00000001ff377424 */ /* 0x000fe200078e00ff */
[--C-:B------:R-:W-:Y:S01]  /*55a0*/  LOP3.LUT R2, R2, 0x20, R3.reuse, 0xf8, !PT ;  /* 0x0000002002027812 */ /* 0x100fe200078ef803 */
[----:B------:R-:W3:Y:S01]  /*55b0*/  LDC.64 R40, c[0x0][0x8a8] ;  /* 0x00022a00ff287b82 */ /* 0x000ee20000000a00 */
[----:B------:R-:W-:Y:S01]  /*55c0*/  LOP3.LUT R23, R23, 0x600000, RZ, 0xc0, !PT ;  /* 0x0060000017177812 */ /* 0x000fe200078ec0ff */
[----:B------:R-:W-:Y:S01]  /*55d0*/  IMAD.MOV.U32 R22, RZ, RZ, RZ ;  /* 0x000000ffff167224 */ /* 0x000fe200078e00ff */
[----:B------:R-:W-:Y:S01]  /*55e0*/  LOP3.LUT R44, R4, 0x18, R44, 0x78, !PT ;  /* 0x00000018042c7812 */ /* 0x000fe200078e782c */
[----:B------:R-:W-:Y:S01]  /*55f0*/  IMAD.MOV.U32 R54, RZ, RZ, RZ ;  /* 0x000000ffff367224 */ /* 0x000fe200078e00ff */
[----:B------:R-:W-:-:S02]  /*5600*/  LOP3.LUT R2, R2, 0x100, R3, 0xf8, !PT ;  /* 0x0000010002027812 */ /* 0x000fc400078ef803 */
[----:B------:R-:W-:Y:S02]  /*5610*/  CS2R R52, SRZ ;  /* 0x0000000000347805 */ /* 0x000fe4000001ff00 */
[----:B------:R-:W-:Y:S01]  /*5620*/  LOP3.LUT R57, R57, 0x60, RZ, 0xc0, !PT ;  /* 0x0000006039397812 */ /* 0x000fe200078ec0ff */
[----:B-1----:R-:W-:Y:S01]  /*5630*/  ULEA UR44, UR4, UR44, 0x18 ;  /* 0x0000002c042c7291 */ /* 0x002fe2000f8ec0ff */
[----:B------:R-:W-:Y:S01]  /*5640*/  LOP3.LUT R44, R2, R44, RZ, 0xfc, !PT ;  /* 0x0000002c022c7212 */ /* 0x000fe200078efcff */
[----:B------:R-:W1:Y:S01]  /*5650*/  LDCU UR59, c[0x0][0x370] ;  /* 0x00006e00ff3b77ac */ /* 0x000e620008000800 */
[----:B------:R-:W-:Y:S01]  /*5660*/  SEL R56, R56, 0xffffffe0, !P0 ;  /* 0xffffffe038387807 */ /* 0x000fe20004000000 */
[----:B------:R-:W-:Y:S01]  /*5670*/  UIADD3 UR4, UPT, UPT, UR44, 0x200, URZ ;  /* 0x000002002c047890 */ /* 0x000fe2000fffe0ff */
[----:B------:R-:W4:Y:S04]  /*5680*/  LDCU UR43, c[0x0][0xb0c] ;  /* 0x00016180ff2b77ac */ /* 0x000f280008000800 */
[----:B------:R-:W1:Y:S01]  /*5690*/  LDS R0, [UR44+0x180] ;  /* 0x0001802cff007984 */ /* 0x000e620008000800 */
[----:B------:R-:W-:Y:S01]  /*56a0*/  IMAD.U32 R50, RZ, RZ, UR4 ;  /* 0x00000004ff327e24 */ /* 0x000fe2000f8e00ff */
[----:B------:R-:W1:Y:S01]  /*56b0*/  LDCU UR39, c[0x0][0xb30] ;  /* 0x00016600ff2777ac */ /* 0x000e620008000800 */
[----:B------:R-:W1:Y:S01]  /*56c0*/  LDCU.64 UR56, c[0x0][0x888] ;  /* 0x00011100ff3877ac */ /* 0x000e620008000a00 */
[----:B------:R-:W1:Y:S01]  /*56d0*/  LDCU.64 UR40, c[0x0][0xb28] ;  /* 0x00016500ff2877ac */ /* 0x000e620008000a00 */
[----:B------:R-:W1:Y:S01]  /*56e0*/  LDCU.64 UR62, c[0x0][0x890] ;  /* 0x00011200ff3e77ac */ /* 0x000e620008000a00 */
[----:B------:R-:W1:Y:S01]  /*56f0*/  LDCU.128 UR52, c[0x0][0xb10] ;  /* 0x00016200ff3477ac */ /* 0x000e620008000c00 */
[----:B------:R-:W1:Y:S01]  /*5700*/  LDCU UR58, c[0x0][0x374] ;  /* 0x00006e80ff3a77ac */ /* 0x000e620008000800 */
[----:B------:R-:W-:Y:S01]  /*5710*/  UMOV UR47, URZ ;  /* 0x000000ff002f7c82 */ /* 0x000fe20008000000 */
[----:B------:R-:W-:Y:S01]  /*5720*/  UMOV UR46, URZ ;  /* 0x000000ff002e7c82 */ /* 0x000fe20008000000 */
[----:B-1234-:R-:W-:-:S07]  /*5730*/  IMAD.IADD R23, R0, 0x1, R23 ;  /* 0x0000000100177824 */ /* 0x01efce00078e0217 */
.L_x_138:
[C---:B------:R-:W-:Y:S02]  /*5740*/  LEA R3, R52.reuse, UR44, 0x3 ;  /* 0x0000002c34037c11 */ /* 0x040fe4000f8e18ff */
[----:B------:R-:W-:Y:S02]  /*5750*/  SHF.L.U32 R0, R53, 0x1f, RZ ;  /* 0x0000001f35007819 */ /* 0x000fe400000006ff */
[----:B-1----:R-:W-:Y:S02]  /*5760*/  LEA R4, R52, UR44, 0x4 ;  /* 0x0000002c34047c11 */ /* 0x002fe4000f8e20ff */
[----:B------:R-:W1:Y:S02]  /*5770*/  SYNCS.PHASECHK.TRANS64.TRYWAIT P0, [R3+URZ+0xd0], R0 ;  /* 0x0000d000030075a7 */ /* 0x000e6400080011ff */
[----:B-12---:R-:W-:Y:S05]  /*5780*/  @!P0 BRA `(.L_x_95) ;  /* 0x0000003c007c8947 */ /* 0x006fea0003800000 */
.L_x_194:
[----:B------:R-:W2:Y:S01]  /*5790*/  LDS.128 R4, [R4+0x160] ;  /* 0x0001600004047984 */ /* 0x000ea20000000c00 */
[----:B------:R-:W-:Y:S01]  /*57a0*/  UISETP.GE.AND UP0, UPT, UR42, 0x1, UPT ;  /* 0x000000012a00788c */ /* 0x000fe2000bf06270 */
[----:B------:R-:W-:Y:S01]  /*57b0*/  @!PT LDS RZ, [RZ] ;  /* 0x00000000fffff984 */ /* 0x000fe20000000800 */
[----:B------:R-:W-:Y:S01]  /*57c0*/  @!PT LDS RZ, [RZ] ;  /* 0x00000000fffff984 */ /* 0x000fe20000000800 */
[----:B------:R-:W-:Y:S01]  /*57d0*/  @!PT LDS RZ, [RZ] ;  /* 0x00000000fffff984 */ /* 0x000fe20000000800 */
[----:B------:R-:W-:Y:S01]  /*57e0*/  @!PT LDS RZ, [RZ] ;  /* 0x00000000fffff984 */ /* 0x000fe20000000800 */
[----:B------:R3:W-:Y:S06]  /*57f0*/  MEMBAR.ALL.CTA ;  /* 0x0000000000007992 */ /* 0x0007ec0000008000 */
[----:B---3--:R-:W3:Y:S01]  /*5800*/  FENCE.VIEW.ASYNC.S ;  /* 0x00000000000073c6 */ /* 0x008ee20000000000 */
[----:B--2---:R-:W-:Y:S11]  /*5810*/  LOP3.LUT P0, RZ, R6, 0x1, RZ, 0xc0, !PT ;  /* 0x0000000106ff7812 */ /* 0x004ff6000780c0ff */
[----:B------:R-:W-:Y:S02]  /*5820*/  @!UPT UIADD3 URZ, UPT, UPT, URZ, URZ, URZ ;  /* 0x000000fffffff290 */ /* 0x000fe4000fffe0ff */
[----:B---3--:R-:W-:Y:S01]  /*5830*/  VOTEU.ANY UP1, P0 ;  /* 0x0000000000ff7886 */ /* 0x008fe20000020100 */
[----:B------:R-:W-:Y:S01]  /*5840*/  PLOP3.LUT P0, PT, PT, PT, UP1, 0x80, 0x8 ;  /* 0x000000000008781c */ /* 0x000fe20003f0f018 */
[----:B------:R-:W-:Y:S11]  /*5850*/  UP2UR UR61, UPR, URZ, 0x2 ;  /* 0x00000002ff3d7883 */ /* 0x000ff60008000000 */
[----:B------:R-:W-:Y:S01]  /*5860*/  @!UPT UIADD3 URZ, UPT, UPT, URZ, URZ, URZ ;  /* 0x000000fffffff290 */ /* 0x000fe2000fffe0ff */
[----:B-1----:R-:W-:Y:S02]  /*5870*/  @P0 SHF.R.U32.HI R0, RZ, 0x10, R5 ;  /* 0x00000010ff000819 */ /* 0x002fe40000011605 */
        /* <DEDUP_REMOVED lines=12> */
[----:B------:R-:W2:Y:S01]  /*5940*/  LDCU UR12, c[0x0][0xb20] ;  /* 0x00016400ff0c77ac */ /* 0x000ea20008000800 */
[----:B------:R-:W-:Y:S02]  /*5950*/  UIMAD.WIDE.U32 UR4, UR58, UR55, URZ ;  /* 0x000000373a0472a5 */ /* 0x000fe4000f8e00ff */
[----:B------:R-:W-:Y:S02]  /*5960*/  UIMAD.WIDE.U32 UR6, UR59, UR52, URZ ;  /* 0x000000343b0672a5 */ /* 0x000fe4000f8e00ff */
[----:B------:R-:W-:Y:S02]  /*5970*/  UISETP.NE.AND UP0, UPT, UR54, 0x1, UPT ;  /* 0x000000013600788c */ /* 0x000fe4000bf05270 */
[----:B------:R-:W-:Y:S02]  /*5980*/  UIMAD.WIDE.U32 UR8, UR37, UR55, URZ ;  /* 0x00000037250872a5 */ /* 0x000fe4000f8e00ff */
[----:B------:R-:W-:Y:S02]  /*5990*/  UIMAD.WIDE.U32 UR10, UR38, UR52, URZ ;  /* 0x00000034260a72a5 */ /* 0x000fe4000f8e00ff */
[----:B------:R-:W-:Y:S02]  /*59a0*/  UISETP.NE.AND UP1, UPT, UR43, 0x1, UPT ;  /* 0x000000012b00788c */ /* 0x000fe4000bf25270 */
[----:B------:R-:W-:Y:S01]  /*59b0*/  UISETP.NE.AND UP2, UPT, UR42, 0x1, UPT ;  /* 0x000000012a00788c */ /* 0x000fe2000bf45270 */
[----:B------:R-:W-:Y:S02]  /*59c0*/  UMOV UR4, UR5 ;  /* 0x0000000500047c82 */ /* 0x000fe40008000000 */
[----:B--2---:R-:W-:Y:S03]  /*59d0*/  USHF.R.U32.HI UR5, URZ, UR12, UR4 ;  /* 0x0000000cff057299 */ /* 0x004fe60008011604 */
[----:B------:R-:W-:Y:S02]  /*59e0*/  UMOV UR4, UR7 ;  /* 0x0000000700047c82 */ /* 0x000fe40008000000 */
[----:B------:R-:W-:Y:S02]  /*59f0*/  USHF.R.U32.HI UR7, URZ, UR53, UR4 ;  /* 0x00000035ff077299 */ /* 0x000fe40008011604 */
[----:B------:R-:W-:Y:S02]  /*5a00*/  USEL UR4, UR58, UR5, !UP0 ;  /* 0x000000053a047287 */ /* 0x000fe4000c000000 */
[----:B------:R-:W-:Y:S01]  /*5a10*/  USEL UR7, UR59, UR7, !UP1 ;  /* 0x000000073b077287 */ /* 0x000fe2000c800000 */
[----:B------:R-:W-:Y:S01]  /*5a20*/  UMOV UR5, UR9 ;  /* 0x0000000900057c82 */ /* 0x000fe20008000000 */
[----:B------:R-:W-:Y:S02]  /*5a30*/  UIMAD.WIDE.U32 UR8, UR4, UR40, URZ ;  /* 0x00000028040872a5 */ /* 0x000fe4000f8e00ff */
[----:B------:R-:W-:Y:S03]  /*5a40*/  USHF.R.U32.HI UR6, URZ, UR12, UR5 ;  /* 0x0000000cff067299 */ /* 0x000fe60008011605 */
[----:B------:R-:W-:Y:S01]  /*5a50*/  UMOV UR5, UR11 ;  /* 0x0000000b00057c82 */ /* 0x000fe20008000000 */
[----:B------:R-:W-:Y:S02]  /*5a60*/  UIMAD.WIDE.U32 UR10, UR7, UR40, URZ ;  /* 0x00000028070a72a5 */ /* 0x000fe4000f8e00ff */
[----:B------:R-:W-:Y:S02]  /*5a70*/  USHF.R.U32.HI UR12, URZ, UR53, UR5 ;  /* 0x00000035ff0c7299 */ /* 0x000fe40008011605 */
[----:B------:R-:W-:Y:S01]  /*5a80*/  USEL UR6, UR37, UR6, !UP0 ;  /* 0x0000000625067287 */ /* 0x000fe2000c000000 */
[----:B------:R-:W-:Y:S02]  /*5a90*/  UMOV UR5, UR9 ;  /* 0x0000000900057c82 */ /* 0x000fe40008000000 */
[----:B------:R-:W-:Y:S01]  /*5aa0*/  UMOV UR10, UR11 ;  /* 0x0000000b000a7c82 */ /* 0x000fe20008000000 */
[----:B------:R-:W-:Y:S02]  /*5ab0*/  @UP2 USHF.R.U32.HI UR4, URZ, UR41, UR5 ;  /* 0x00000029ff042299 */ /* 0x000fe40008011605 */
[----:B------:R-:W-:Y:S02]  /*5ac0*/  @UP2 USHF.R.U32.HI UR7, URZ, UR41, UR10 ;  /* 0x00000029ff072299 */ /* 0x000fe4000801160a */
[----:B------:R-:W-:Y:S02]  /*5ad0*/  UIMAD UR4, UR42, UR4, URZ ;  /* 0x000000042a0472a4 */ /* 0x000fe4000f8e02ff */
        /* <DEDUP_REMOVED lines=8> */
[----:B------:R-:W-:Y:S02]  /*5b60*/  USEL UR11, UR6, UR4, !UP2 ;  /* 0x00000004060b7287 */ /* 0x000fe4000d000000 */
[----:B------:R-:W-:Y:S02]  /*5b70*/  UIADD3 UR8, UPT, UPT, -UR5, URZ, URZ ;  /* 0x000000ff05087290 */ /* 0x000fe4000fffe1ff */
[----:B------:R-:W-:Y:S01]  /*5b80*/  UIADD3 UR10, UPT, UPT, -UR11, URZ, URZ ;  /* 0x000000ff0b0a7290 */ /* 0x000fe2000fffe1ff */
[----:B------:R-:W-:Y:S01]  /*5b90*/  @!UP0 UMOV UR4, UR9 ;  /* 0x0000000900048c82 */ /* 0x000fe20008000000 */
[----:B------:R-:W-:Y:S02]  /*5ba0*/  UIADD3 UR9, UPT, UPT, -UR6, URZ, URZ ;  /* 0x000000ff06097290 */ /* 0x000fe4000fffe1ff */
[----:B------:R-:W-:Y:S02]  /*5bb0*/  @!UP0 USHF.R.U32.HI UR4, URZ, UR41, UR4 ;  /* 0x00000029ff048299 */ /* 0x000fe40008011604 */
[----:B------:R-:W-:Y:S02]  /*5bc0*/  UIMAD UR10, UR42, UR10, UR6 ;  /* 0x0000000a2a0a72a4 */ /* 0x000fe4000f8e0206 */
[----:B------:R-:W-:Y:S04]  /*5bd0*/  @!UP0 USEL UR4, UR5, UR4, !UP2 ;  /* 0x0000000405048287 */ /* 0x000fe8000d000000 */
[----:B------:R-:W-:Y:S02]  /*5be0*/  @!UP0 UIMAD UR10, UR7, UR10, UR4 ;  /* 0x0000000a070a82a4 */ /* 0x000fe4000f8e0204 */
[----:B------:R-:W-:Y:S02]  /*5bf0*/  @!UP0 UIADD3 UR11, UPT, UPT, UR11, -UR4, URZ ;  /* 0x800000040b0b8290 */ /* 0x000fe4000fffe0ff */
[----:B------:R-:W-:Y:S02]  /*5c00*/  UIMAD UR7, UR43, UR8, UR38 ;  /* 0x000000082b0772a4 */ /* 0x000fe4000f8e0226 */
[----:B------:R-:W-:Y:S02]  /*5c10*/  @!UP0 UIMAD UR6, UR11, UR42, UR5 ;  /* 0x0000002a0b0682a4 */ /* 0x000fe4000f8e0205 */
[----:B------:R-:W-:Y:S01]  /*5c20*/  UIMAD UR4, UR54, UR9, UR37 ;  /* 0x00000009360472a4 */ /* 0x000fe2000f8e0225 */
[----:B------:R-:W-:Y:S02]  /*5c30*/  @!UP0 UMOV UR5, UR10 ;  /* 0x0000000a00058c82 */ /* 0x000fe40008000000 */
[----:B------:R-:W-:Y:S02]  /*5c40*/  UIMAD UR38, UR5, UR43, UR7 ;  /* 0x0000002b052672a4 */ /* 0x000fe4000f8e0207 */
[----:B------:R-:W-:Y:S11]  /*5c50*/  UIMAD UR37, UR6, UR54, UR4 ;  /* 0x00000036062572a4 */ /* 0x000ff6000f8e0204 */
[----:B------:R-:W-:Y:S01]  /*5c60*/  @!UPT UIADD3 URZ, UPT, UPT, URZ, URZ, URZ ;  /* 0x000000fffffff290 */ /* 0x000fe2000fffe0ff */
.L_x_96:
[----:B------:R-:W-:Y:S01]  /*5c70*/  UISETP.NE.AND UP0, UPT, UR39, 0x1, UPT ;  /* 0x000000012700788c */ /* 0x000fe2000bf05270 */
[----:B------:R-:W-:Y:S01]  /*5c80*/  LOP3.LUT P0, RZ, R50, 0x1b0, RZ, 0xc0, !PT ;  /* 0x000001b032ff7812 */ /* 0x000fe2000780c0ff */
[----:B------:R-:W-:Y:S01]  /*5c90*/  USHF.L.U32 UR50, UR16, 0x6, URZ ;  /* 0x0000000610327899 */ /* 0x000fe200080006ff */
[----:B------:R-:W-:Y:S01]  /*5ca0*/  BSSY.RECONVERGENT B6, `(.L_x_97) ;  /* 0x0000034000067945 */ /* 0x000fe20003800200 */
[----:B------:R-:W-:Y:S01]  /*5cb0*/  USHF.L.U32 UR49, UR20, 0x7, URZ ;  /* 0x0000000714317899 */ /* 0x000fe200080006ff */
[----:B------:R-:W-:Y:S06]  /*5cc0*/  IADD3 R52, PT, PT, R52, 0x1, RZ ;  /* 0x0000000134347810 */ /* 0x000fec0007ffe0ff */
[----:B------:R-:W2:Y:S01]  /*5cd0*/  @!UP0 LDCU.128 UR12, c[0x0][0xb10] ;  /* 0x00016200ff0c87ac */ /* 0x000ea20008000c00 */
[----:B------:R-:W3:Y:S01]  /*5ce0*/  @!UP0 LDCU UR5, c[0x0][0xb0c] ;  /* 0x00016180ff0587ac */ /* 0x000ee20008000800 */
[----:B------:R-:W4:Y:S01]  /*5cf0*/  @!UP0 LDCU UR10, c[0x0][0xb20] ;  /* 0x00016400ff0a87ac */ /* 0x000f220008000800 */
[----:B--2---:R-:W-:Y:S02]  /*5d00*/  UIMAD.WIDE.U32 UR8, UR38, UR12, URZ ;  /* 0x0000000c260872a5 */ /* 0x004fe4000f8e00ff */
[----:B------:R-:W-:Y:S02]  /*5d10*/  UIMAD.WIDE.U32 UR6, UR37, UR15, URZ ;  /* 0x0000000f250672a5 */ /* 0x000fe4000f8e00ff */
[----:B------:R-:W-:Y:S03]  /*5d20*/  @!UP0 UISETP.NE.AND UP1, UPT, UR14, 0x1, UPT ;  /* 0x000000010e00888c */ /* 0x000fe6000bf25270 */
[----:B------:R-:W-:Y:S01]  /*5d30*/  @!UP0 UMOV UR4, UR9 ;  /* 0x0000000900048c82 */ /* 0x000fe20008000000 */
[----:B---3--:R-:W-:Y:S02]  /*5d40*/  @!UP0 UISETP.NE.AND UP2, UPT, UR5, 0x1, UPT ;  /* 0x000000010500888c */ /* 0x008fe4000bf45270 */
[----:B------:R-:W-:Y:S01]  /*5d50*/  @!UP0 USHF.R.U32.HI UR4, URZ, UR13, UR4 ;  /* 0x0000000dff048299 */ /* 0x000fe20008011604 */
[----:B------:R-:W-:Y:S02]  /*5d60*/  @!UP0 UMOV UR6, UR7 ;  /* 0x0000000700068c82 */ /* 0x000fe40008000000 */
[----:B----4-:R-:W-:Y:S02]  /*5d70*/  @!UP0 USHF.R.U32.HI UR6, URZ, UR10, UR6 ;  /* 0x0000000aff068299 */ /* 0x010fe40008011606 */
[----:B------:R-:W-:Y:S02]  /*5d80*/  @!UP0 USEL UR7, UR38, UR4, !UP2 ;  /* 0x0000000426078287 */ /* 0x000fe4000d000000 */
[----:B------:R-:W-:Y:S04]  /*5d90*/  @!UP0 USEL UR6, UR37, UR6, !UP1 ;  /* 0x0000000625068287 */ /* 0x000fe8000c800000 */
[----:B------:R-:W-:Y:S02]  /*5da0*/  @!UP0 UIADD3 UR4, UPT, UPT, -UR7, UR6, URZ ;  /* 0x0000000607048290 */ /* 0x000fe4000fffe1ff */
[----:B------:R-:W-:Y:S02]  /*5db0*/  @!UP0 UIADD3 UR6, UPT, UPT, UR7, -UR6, URZ ;  /* 0x8000000607068290 */ /* 0x000fe4000fffe0ff */
[----:B------:R-:W-:Y:S02]  /*5dc0*/  @!UP0 UIMAD UR38, UR4, UR5, UR38 ;  /* 0x00000005042682a4 */ /* 0x000fe4000f8e0226 */
[----:B------:R-:W-:Y:S01]  /*5dd0*/  @!UP0 UIMAD UR37, UR6, UR14, UR37 ;  /* 0x0000000e062582a4 */ /* 0x000fe2000f8e0225 */
[----:B------:R-:W-:Y:S11]  /*5de0*/  @!P0 BRA `(.L_x_98) ;  /* 0x00000000007c8947 */ /* 0x000ff60003800000 */
[----:B------:R-:W2:Y:S01]  /*5df0*/  LDCU.64 UR8, c[0x4][0x80] ;  /* 0x01001000ff0877ac */ /* 0x000ea20008000a00 */
[----:B------:R-:W-:Y:S01]  /*5e00*/  MOV R2, 0x0 ;  /* 0x0000000000027802 */ /* 0x000fe20000000f00 */
[----:B------:R-:W-:Y:S02]  /*5e10*/  HFMA2 R12, -RZ, RZ, 0, 5.9604644775390625e-08 ;  /* 0x00000001ff0c7431 */ /* 0x000fe400000001ff */
[----:B------:R-:W-:Y:S01]  /*5e20*/  IMAD.MOV.U32 R8, RZ, RZ, 0x70 ;  /* 0x00000070ff087424 */ /* 0x000fe200078e00ff */
[----:B------:R3:W4:Y:S01]  /*5e30*/  LDC.64 R14, c[0x4][R2] ;  /* 0x01000000020e7b82 */ /* 0x0007220000000a00 */
[----:B------:R-:W1:Y:S01]  /*5e40*/  LDCU.64 UR6, c[0x4][0x88] ;  /* 0x01001100ff0677ac */ /* 0x000e620008000a00 */
[----:B------:R-:W-:Y:S01]  /*5e50*/  IMAD.MOV.U32 R13, RZ, RZ, RZ ;  /* 0x000000ffff0d7224 */ /* 0x000fe200078e00ff */
[----:B------:R-:W1:Y:S01]  /*5e60*/  LDCU.64 UR4, c[0x4][0x8] ;  /* 0x01000100ff0477ac */ /* 0x000e620008000a00 */
[----:B--2---:R-:W-:Y:S01]  /*5e70*/  MOV R5, UR9 ;  /* 0x0000000900057c02 */ /* 0x004fe20008000f00 */
[----:B------:R-:W-:Y:S01]  /*5e80*/  IMAD.U32 R4, RZ, RZ, UR8 ;  /* 0x00000008ff047e24 */ /* 0x000fe2000f8e00ff */
[----:B-1----:R-:W-:Y:S01]  /*5e90*/  MOV R7, UR7 ;  /* 0x0000000700077c02 */ /* 0x002fe20008000f00 */
[----:B------:R-:W-:Y:S01]  /*5ea0*/  IMAD.U32 R6, RZ, RZ, UR6 ;  /* 0x00000006ff067e24 */ /* 0x000fe2000f8e00ff */
[----:B------:R-:W-:Y:S01]  /*5eb0*/  MOV R11, UR5 ;  /* 0x00000005000b7c02 */ /* 0x000fe20008000f00 */
[----:B------:R-:W-:Y:S02]  /*5ec0*/  IMAD.U32 R10, RZ, RZ, UR4 ;  /* 0x00000004ff0a7e24 */ /* 0x000fe4000f8e00ff */
[----:B------:R-:W-:Y:S07]  /*5ed0*/  LEPC R20, `(.L_x_99) ;  /* 0x000000001014794e */ /* 0x000fee0000000000 */
[----:B---345:R-:W-:Y:S05]  /*5ee0*/  CALL.ABS.NOINC R14 ;  /* 0x000000000e007343 */ /* 0x038fea0003c00000 */
.L_x_99:
[----:B------:R-:W1:Y:S01]  /*5ef0*/  LDCU.64 UR8, c[0x4][0x80] ;  /* 0x01001000ff0877ac */ /* 0x000e620008000a00 */
[----:B------:R-:W2:Y:S01]  /*5f00*/  LDC.64 R2, c[0x4][R2] ;  /* 0x0100000002027b82 */ /* 0x000ea20000000a00 */
[----:B------:R-:W-:Y:S02]  /*5f10*/  HFMA2 R12, -RZ, RZ, 0, 5.9604644775390625e-08 ;  /* 0x00000001ff0c7431 */ /* 0x000fe400000001ff */
[----:B------:R-:W-:Y:S02]  /*5f20*/  IMAD.MOV.U32 R8, RZ, RZ, 0x70 ;  /* 0x00000070ff087424 */ /* 0x000fe400078e00ff */
[----:B------:R-:W-:Y:S01]  /*5f30*/  IMAD.MOV.U32 R13, RZ, RZ, RZ ;  /* 0x000000ffff0d7224 */ /* 0x000fe200078e00ff */
[----:B------:R-:W3:Y:S01]  /*5f40*/  LDCU.64 UR6, c[0x4][0x88] ;  /* 0x01001100ff0677ac */ /* 0x000ee20008000a00 */
[----:B------:R-:W4:Y:S01]  /*5f50*/  LDCU.64 UR4, c[0x4][0x8] ;  /* 0x01000100ff0477ac */ /* 0x000f220008000a00 */
[----:B-1----:R-:W-:Y:S02]  /*5f60*/  MOV R4, UR8 ;  /* 0x0000000800047c02 */ /* 0x002fe40008000f00 */
[----:B------:R-:W-:Y:S02]  /*5f70*/  MOV R5, UR9 ;  /* 0x0000000900057c02 */ /* 0x000fe40008000f00 */
[----:B---3--:R-:W-:Y:S01]  /*5f80*/  MOV R7, UR7 ;  /* 0x0000000700077c02 */ /* 0x008fe20008000f00 */
[----:B------:R-:W-:Y:S01]  /*5f90*/  IMAD.U32 R6, RZ, RZ, UR6 ;  /* 0x00000006ff067e24 */ /* 0x000fe2000f8e00ff */
[----:B----4-:R-:W-:Y:S01]  /*5fa0*/  MOV R11, UR5 ;  /* 0x00000005000b7c02 */ /* 0x010fe20008000f00 */
[----:B------:R-:W-:Y:S02]  /*5fb0*/  IMAD.U32 R10, RZ, RZ, UR4 ;  /* 0x00000004ff0a7e24 */ /* 0x000fe4000f8e00ff */
[----:B------:R-:W-:Y:S07]  /*5fc0*/  LEPC R20, `(.L_x_98) ;  /* 0x000000001014794e */ /* 0x000fee0000000000 */
[----:B--2---:R-:W-:Y:S05]  /*5fd0*/  CALL.ABS.NOINC R2 ;  /* 0x0000000002007343 */ /* 0x004fea0003c00000 */
.L_x_98:
[----:B------:R-:W-:Y:S05]  /*5fe0*/  BSYNC.RECONVERGENT B6 ;  /* 0x0000000000067941 */ /* 0x000fea0003800200 */
.L_x_97:
[----:B------:R-:W-:Y:S01]  /*5ff0*/  R2UR UR4, R49 ;  /* 0x00000000310472ca */ /* 0x000fe200000e0000 */
[----:B------:R-:W-:Y:S01]  /*6000*/  UISETP.NE.U32.AND UP0, UPT, UR62, URZ, UPT ;  /* 0x000000ff3e00728c */ /* 0x000fe2000bf05070 */
[----:B------:R-:W-:Y:S02]  /*6010*/  ISETP.NE.U32.AND P4, PT, R42, RZ, PT ;  /* 0x000000ff2a00720c */ /* 0x000fe40003f85070 */
[----:B------:R-:W-:Y:S01]  /*6020*/  ISETP.NE.U32.AND P2, PT, RZ, UR56, PT ;  /* 0x00000038ff007c0c */ /* 0x000fe2000bf45070 */
[----:B------:R-:W-:Y:S01]  /*6030*/  UISETP.NE.AND.EX UP1, UPT, UR63, URZ, UPT, UP0 ;  /* 0x000000ff3f00728c */ /* 0x000fe2000bf25300 */
[----:B------:R-:W-:Y:S01]  /*6040*/  ISETP.NE.AND.EX P4, PT, R43, RZ, PT, P4 ;  /* 0x000000ff2b00720c */ /* 0x000fe20003f85340 */
[----:B------:R-:W-:Y:S01]  /*6050*/  UPLOP3.LUT UP0, UPT, UPT, UPT, UPT, 0x40, 0x4 ;  /* 0x000000000004789c */ /* 0x000fe20003f0e870 */
[----:B------:R-:W-:Y:S05]  /*6060*/  ISETP.NE.AND.EX P2, PT, RZ, UR57, PT, P2 ;  /* 0x00000039ff007c0c */ /* 0x000fea000bf45320 */
[----:B------:R-:W-:Y:S06]  /*6070*/  UISETP.NE.AND UP2, UPT, UR4, URZ, UPT ;  /* 0x000000ff0400728c */ /* 0x000fec000bf45270 */
[----:B------:R-:W-:Y:S05]  /*6080*/  PLOP3.LUT P1, PT, PT, PT, UP2, 0x80, 0x8 ;  /* 0x000000000008781c */ /* 0x000fea0003f2f028 */
[----:B------:R-:W-:Y:S06]  /*6090*/  @UP2 UPLOP3.LUT UP0, UPT, UPT, UPT, UP1, 0x80, 0x8 ;  /* 0x000000000008289c */ /* 0x000fec0003f0f010 */
[----:B------:R-:W-:Y:S01]  /*60a0*/  PLOP3.LUT P0, PT, PT, PT, UP0, 0x80, 0x8 ;  /* 0x000000000008781c */ /* 0x000fe20003f0f008 */
[----:B------:R-:W-:Y:S01]  /*60b0*/  @!UPT UIADD3 URZ, UPT, UPT, URZ, URZ, URZ ;  /* 0x000000fffffff290 */ /* 0x000fe2000fffe0ff */
[----:B------:R-:W-:Y:S11]  /*60c0*/  BRA.U !UP1, `(.L_x_100) ;  /* 0x00000001093c7547 */ /* 0x000ff6000b800000 */
[----:B------:R-:W-:Y:S01]  /*60d0*/  UISETP.NE.U32.AND UP0, UPT, UR56, URZ, UPT ;  /* 0x000000ff3800728c */ /* 0x000fe2000bf05070 */
[----:B-1----:R-:W-:Y:S01]  /*60e0*/  HFMA2 R0, -RZ, RZ, 0, 5.9604644775390625e-08 ;  /* 0x00000001ff007431 */ /* 0x002fe200000001ff */
[----:B------:R-:W1:Y:S01]  /*60f0*/  LDCU.64 UR8, c[0x0][0x358] ;  /* 0x00006b00ff0877ac */ /* 0x000e620008000a00 */
[----:B------:R-:W-:Y:S01]  /*6100*/  IMAD.MOV.U32 R45, RZ, RZ, 0x1 ;  /* 0x00000001ff2d7424 */ /* 0x000fe200078e00ff */
[----:B------:R-:W-:Y:S06]  /*6110*/  UISETP.NE.AND.EX UP0, UPT, UR57, URZ, UPT, UP0 ;  /* 0x000000ff3900728c */ /* 0x000fec000bf05300 */
[----:B------:R-:W-:Y:S05]  /*6120*/  PLOP3.LUT P3, PT, PT, PT, UP0, 0x80, 0x8 ;  /* 0x000000000008781c */ /* 0x000fea0003f6f008 */
[----:B------:R-:W2:Y:S01]  /*6130*/  @UP0 LDCU.64 UR4, c[0x0][0x888] ;  /* 0x00011100ff0407ac */ /* 0x000ea20008000a00 */
[----:B------:R-:W-:Y:S07]  /*6140*/  @UP0 UIMAD UR6, UR36, UR62, URZ ;  /* 0x0000003e240602a4 */ /* 0x000fee000f8e02ff */
[----:B------:R-:W-:Y:S01]  /*6150*/  @!P3 PRMT R45, R0, 0x7610, R45 ;  /* 0x00007610002db816 */ /* 0x000fe2000000002d */
[----:B--2---:R-:W-:Y:S06]  /*6160*/  @UP0 UIMAD.WIDE UR4, UR6, 0x4, UR4 ;  /* 0x00000004060408a5 */ /* 0x004fec000f8e0204 */
[----:B------:R-:W-:Y:S01]  /*6170*/  IMAD.U32 R2, RZ, RZ, UR4 ;  /* 0x00000004ff027e24 */ /* 0x000fe2000f8e00ff */
[----:B------:R-:W-:Y:S04]  /*6180*/  MOV R3, UR5 ;  /* 0x0000000500037c02 */ /* 0x000fe80008000f00 */
[----:B------:R-:W2:Y:S01]  /*6190*/  @!UP0 LDCU UR4, c[0x0][0x880] ;  /* 0x00011000ff0487ac */ /* 0x000ea20008000800 */
[----:B-1---5:R3:W5:Y:S02]  /*61a0*/  @P3 LDG.E R27, desc[UR8][R2.64] ;  /* 0x00000008021b3981 */ /* 0x022764000c1e1900 */
[----:B--23--:R-:W-:Y:S02]  /*61b0*/  @!P3 IMAD.U32 R27, RZ, RZ, UR4 ;  /* 0x00000004ff1bbe24 */ /* 0x00cfe4000f8e00ff */
.L_x_100:
[----:B------:R-:W-:Y:S05]  /*61c0*/  @!P4 BRA `(.L_x_101) ;  /* 0x000000000024c947 */ /* 0x000fea0003800000 */
[----:B------:R-:W-:Y:S01]  /*61d0*/  ISETP.NE.U32.AND P3, PT, R40, RZ, PT ;  /* 0x000000ff2800720c */ /* 0x000fe20003f65070 */
[----:B------:R-:W2:Y:S03]  /*61e0*/  LDCU.64 UR4, c[0x0][0x358] ;  /* 0x00006b00ff0477ac */ /* 0x000ea60008000a00 */
[----:B------:R-:W-:Y:S11]  /*61f0*/  ISETP.NE.AND.EX P3, PT, R41, RZ, PT, P3 ;  /* 0x000000ff2900720c */ /* 0x000ff60003f65330 */
[----:B------:R-:W-:Y:S02]  /*6200*/  @!UPT UIADD3 URZ, UPT, UPT, URZ, URZ, URZ ;  /* 0x000000fffffff290 */ /* 0x000fe4000fffe0ff */
[----:B------:R-:W3:Y:S01]  /*6210*/  @P3 LDC.64 R2, c[0x0][0x8a8] ;  /* 0x00022a00ff023b82 */ /* 0x000ee20000000a00 */
[----:B-1----:R-:W-:Y:S04]  /*6220*/  @P3 IMAD R0, R42, UR36, RZ ;  /* 0x000000242a003c24 */ /* 0x002fe8000f8e02ff */
[----:B---3--:R-:W-:Y:S05]  /*6230*/  @P3 IMAD.WIDE R2, R0, 0x4, R2 ;  /* 0x0000000400023825 */ /* 0x008fea00078e0202 */
[----:B--2--5:R2:W5:Y:S02]  /*6240*/  @P3 LDG.E R24, desc[UR4][R2.64] ;  /* 0x0000000402183981 */ /* 0x024564000c1e1900 */
[----:B--2---:R-:W3:Y:S02]  /*6250*/  @!P3 LDC R24, c[0x0][0x8a0] ;  /* 0x00022800ff18bb82 */ /* 0x004ee40000000800 */
.L_x_101:
[----:B-----5:R-:W-:Y:S01]  /*6260*/  FSETP.NEU.AND P3, PT, R27, RZ, PT ;  /* 0x000000ff1b00720b */ /* 0x020fe20003f6d000 */
[----:B------:R-:W-:Y:S01]  /*6270*/  IMAD.SHL.U32 R62, R44, 0x2, RZ ;  /* 0x000000022c3e7824 */ /* 0x000fe200078e00ff */
[----:B------:R-:W-:Y:S01]  /*6280*/  SEL R4, RZ, 0xffffffff, P2 ;  /* 0xffffffffff047807 */ /* 0x000fe20001000000 */
[----:B------:R-:W-:Y:S01]  /*6290*/  BSSY B1, `(.L_x_102) ;  /* 0x0000036000017945 */ /* 0x000fe20003800000 */
[----:B------:R-:W-:Y:S01]  /*62a0*/  @P1 LOP3.LUT P2, RZ, R45, 0xff, RZ, 0xc0, !PT ;  /* 0x000000ff2dff1812 */ /* 0x000fe2000784c0ff */
[----:B------:R-:W-:Y:S01]  /*62b0*/  VIADD R60, R62, UR44 ;  /* 0x0000002c3e3c7c36 */ /* 0x000fe20008000000 */
[----:B-1----:R-:W-:Y:S01]  /*62c0*/  @P1 SEL R0, RZ, 0xffffffff, P3 ;  /* 0xffffffffff001807 */ /* 0x002fe20001800000 */
[----:B------:R-:W-:Y:S01]  /*62d0*/  IMAD.MOV.U32 R63, RZ, RZ, 0x1 ;  /* 0x00000001ff3f7424 */ /* 0x000fe200078e00ff */
[----:B------:R-:W-:Y:S01]  /*62e0*/  LOP3.LUT R55, R55, 0x1, RZ, 0x3c, !PT ;  /* 0x0000000137377812 */ /* 0x000fe200078e3cff */
[----:B------:R-:W-:Y:S01]  /*62f0*/  IMAD.MOV.U32 R61, RZ, RZ, RZ ;  /* 0x000000ffff3d7224 */ /* 0x000fe200078e00ff */
[----:B------:R-:W-:Y:S02]  /*6300*/  @P0 SEL R0, R4, R0, !P2 ;  /* 0x0000000004000207 */ /* 0x000fe40005000000 */
[----:B------:R-:W-:Y:S02]  /*6310*/  CS2R R38, SRZ ;  /* 0x0000000000267805 */ /* 0x000fe4000001ff00 */
[----:B------:R-:W-:Y:S02]  /*6320*/  LEA R26, R22, UR44, 0x3 ;  /* 0x0000002c161a7c11 */ /* 0x000fe4000f8e18ff */
[----:B------:R-:W-:Y:S02]  /*6330*/  CS2R R36, SRZ ;  /* 0x0000000000247805 */ /* 0x000fe4000001ff00 */
[----:B------:R-:W-:Y:S02]  /*6340*/  @P1 LOP3.LUT R0, R0, 0x1, RZ, 0xc0, !PT ;  /* 0x0000000100001812 */ /* 0x000fe400078ec0ff */
[----:B------:R-:W-:Y:S02]  /*6350*/  CS2R R30, SRZ ;  /* 0x00000000001e7805 */ /* 0x000fe4000001ff00 */
[----:B------:R-:W-:Y:S02]  /*6360*/  SHF.L.U32 R2, R54, 0x1f, RZ ;  /* 0x0000001f36027819 */ /* 0x000fe400000006ff */
[----:B------:R-:W-:Y:S02]  /*6370*/  CS2R R28, SRZ ;  /* 0x00000000001c7805 */ /* 0x000fe4000001ff00 */
[----:B------:R-:W-:Y:S01]  /*6380*/  ISETP.NE.U32.OR P5, PT, R0, 0x1, !P1 ;  /* 0x000000010000780c */ /* 0x000fe20004fa5470 */
[----:B------:R-:W-:Y:S01]  /*6390*/  IMAD.IADD R59, R56, 0x1, R60 ;  /* 0x00000001383b7824 */ /* 0x000fe200078e023c */
[----:B------:R-:W-:Y:S02]  /*63a0*/  PLOP3.LUT P2, PT, PT, PT, UP1, 0x80, 0x8 ;  /* 0x000000000008781c */ /* 0x000fe40003f4f018 */
[----:B------:R-:W-:Y:S02]  /*63b0*/  LEA.HI R25, R22, R22, RZ, 0x1 ;  /* 0x0000001616197211 */ /* 0x000fe400078f08ff */
[----:B------:R-:W-:Y:S02]  /*63c0*/  LOP3.LUT P4, R51, R45, 0xff, RZ, 0xc0, !PT ;  /* 0x000000ff2d337812 */ /* 0x000fe4000788c0ff */
[----:B------:R-:W-:Y:S02]  /*63d0*/  SEL R3, RZ, 0xffffffff, P3 ;  /* 0xffffffffff037807 */ /* 0x000fe40001800000 */
[----:B------:R-:W-:Y:S03]  /*63e0*/  P2R R58, PR, RZ, 0x20 ;  /* 0x00000020ff3a7803 */ /* 0x000fe60000000000 */
[----:B------:R-:W-:Y:S02]  /*63f0*/  @P5 SHF.L.U32 R0, R55, 0x1f, RZ ;  /* 0x0000001f37005819 */ /* 0x000fe400000006ff */
[----:B------:R-:W-:Y:S02]  /*6400*/  @P2 SEL R3, R4, R3, !P4 ;  /* 0x0000000304032207 */ /* 0x000fe40006000000 */
[----:B------:R1:W2:Y:S02]  /*6410*/  @P5 SYNCS.PHASECHK.TRANS64.TRYWAIT P1, [UR44+0x80], R0 ;  /* 0x00008000ff0055a7 */ /* 0x0002a4000802112c */
[----:B------:R-:W-:Y:S04]  /*6420*/  LOP3.LUT R3, R3, 0x1, RZ, 0xc0, !PT ;  /* 0x0000000103037812 */ /* 0x000fe800078ec0ff */
[----:B------:R-:W-:Y:S04]  /*6430*/  ISETP.NE.U32.AND P2, PT, R3, 0x1, PT ;  /* 0x000000010300780c */ /* 0x000fe80003f45070 */
[----:B------:R-:W-:Y:S01]  /*6440*/  P2R R64, PR, RZ, 0x4 ;  /* 0x00000004ff407803 */ /* 0x000fe20000000000 */
[----:B------:R4:W3:Y:S01]  /*6450*/  SYNCS.PHASECHK.TRANS64.TRYWAIT P0, [R26+URZ+0xf0], R2 ;  /* 0x0000f0021a0075a7 */ /* 0x0008e200080011ff */
[C---:B-1----:R-:W-:Y:S01]  /*6460*/  IMAD.SHL.U32 R0, R25.reuse, 0x40, RZ ;  /* 0x0000004019007824 */ /* 0x042fe200078e00ff */
[----:B------:R-:W-:Y:S04]  /*6470*/  LOP3.LUT R25, R25, 0xffe, RZ, 0xc0, !PT ;  /* 0x00000ffe19197812 */ /* 0x000fe800078ec0ff */
[----:B------:R-:W-:Y:S01]  /*6480*/  LOP3.LUT R0, R0, 0xffffff80, RZ, 0xc0, !PT ;  /* 0xffffff8000007812 */ /* 0x000fe200078ec0ff */
[----:B------:R-:W-:Y:S04]  /*6490*/  IMAD.IADD R25, R22, 0x1, -R25 ;  /* 0x0000000116197824 */ /* 0x000fe800078e0a19 */
[----:B------:R-:W-:Y:S04]  /*64a0*/  IMAD.IADD R0, R23, 0x1, R0 ;  /* 0x0000000117007824 */ /* 0x000fe800078e0200 */
[----:B------:R-:W-:Y:S01]  /*64b0*/  IMAD R25, R25, 0x100000, R0 ;  /* 0x0010000019197824 */ /* 0x000fe200078e0200 */
[----:B--2---:R-:W-:Y:S01]  /*64c0*/  @P5 SEL R63, RZ, 0x1, !P1 ;  /* 0x00000001ff3f5807 */ /* 0x004fe20004800000 */
[----:B----4-:R-:W-:Y:S06]  /*64d0*/  @!P5 BRA `(.L_x_103) ;  /* 0x000000000044d947 */ /* 0x010fec0003800000 */
[----:B------:R-:W-:Y:S01]  /*64e0*/  IMAD.MOV.U32 R38, RZ, RZ, RZ ;  /* 0x000000ffff267224 */ /* 0x000fe200078e00ff */
[----:B------:R-:W-:Y:S01]  /*64f0*/  ISETP.NE.AND P1, PT, R63, RZ, PT ;  /* 0x000000ff3f00720c */ /* 0x000fe20003f25270 */
[----:B------:R-:W-:Y:S01]  /*6500*/  BSSY B0, `(.L_x_104) ;  /* 0x0000008000007945 */ /* 0x000fe20003800000 */
[----:B------:R-:W-:Y:S02]  /*6510*/  CS2R R30, SRZ ;  /* 0x00000000001e7805 */ /* 0x000fe4000001ff00 */
[----:B------:R-:W-:Y:S02]  /*6520*/  CS2R R28, SRZ ;  /* 0x00000000001c7805 */ /* 0x000fe4000001ff00 */
[----:B------:R-:W-:Y:S07]  /*6530*/  CS2R R36, SRZ ;  /* 0x0000000000247805 */ /* 0x000fee000001ff00 */
[----:B------:R-:W-:Y:S05]  /*6540*/  @P1 BRA `(.L_x_105) ;  /* 0x00000000000c1947 */ /* 0x000fea0003800000 */
[----:B------:R-:W-:Y:S04]  /*6550*/  SHF.L.U32 R3, R55, 0x1f, RZ ;  /* 0x0000001f37037819 */ /* 0x000fe800000006ff */
[----:B------:R-:W1:Y:S02]  /*6560*/  SYNCS.PHASECHK.TRANS64.TRYWAIT P1, [UR44+0x80], R3 ;  /* 0x00008003ff0075a7 */ /* 0x000e64000802112c */
[----:B-1----:R-:W-:Y:S05]  /*6570*/  @!P1 BRA `(.L_x_106) ;  /* 0x0000003000149947 */ /* 0x002fea0003800000 */
.L_x_105:
[----:B------:R-:W-:Y:S05]  /*6580*/  BSYNC B0 ;  /* 0x0000000000007941 */ /* 0x000fea0003800000 */
.L_x_104:
[----:B------:R-:W-:Y:S01]  /*6590*/  ISETP.NE.AND P1, PT, R64, RZ, PT ;  /* 0x000000ff4000720c */ /* 0x000fe20003f25270 */
[----:B------:R-:W-:Y:S11]  /*65a0*/  HFMA2 R61, -RZ, RZ, 0, 5.9604644775390625e-08 ;  /* 0x00000001ff3d7431 */ /* 0x000ff600000001ff */
[----:B------:R-:W-:Y:S01]  /*65b0*/  @!UPT UIADD3 URZ, UPT, UPT, URZ, URZ, URZ ;  /* 0x000000fffffff290 */ /* 0x000fe2000fffe0ff */
[----:B------:R-:W-:Y:S05]  /*65c0*/  @P1 WARPSYNC.ALL ;  /* 0x0000000000001948 */ /* 0x000fea0003800000 */
[----:B------:R2:W4:Y:S04]  /*65d0*/  @P1 LDSM.16.M88.4 R28, [R62+UR44+0x200] ;  /* 0x0002002c3e1c183b */ /* 0x0005280008000200 */
[----:B------:R2:W1:Y:S02]  /*65e0*/  @P1 LDSM.16.M88.4 R36, [R59+0x200] ;  /* 0x000200003b24183b */ /* 0x0004640000000200 */
.L_x_103:
[----:B------:R-:W-:Y:S05]  /*65f0*/  BSYNC B1 ;  /* 0x0000000000017941 */ /* 0x000fea0003800000 */
.L_x_102:
[----:B-1----:R-:W-:Y:S04]  /*6600*/  SHF.R.U32.HI R0, RZ, 0x15, R25 ;  /* 0x00000015ff007819 */ /* 0x002fe80000011619 */
[----:B------:R-:W-:Y:S01]  /*6610*/  LOP3.LUT P1, RZ, R0, 0x3, R46, 0x48, !PT ;  /* 0x0000000300ff7812 */ /* 0x000fe2000782482e */
[----:B------:R-:W-:Y:S01]  /*6620*/  @!UPT UIADD3 URZ, UPT, UPT, URZ, URZ, URZ ;  /* 0x000000fffffff290 */ /* 0x000fe2000fffe0ff */
[----:B---3--:R-:W-:Y:S11]  /*6630*/  @P0 BRA `(.L_x_107) ;  /* 0x0000000000080947 */ /* 0x008ff60003800000 */
[----:B------:R-:W1:Y:S02]  /*6640*/  SYNCS.PHASECHK.TRANS64.TRYWAIT P0, [R26+URZ+0xf0], R2 ;  /* 0x0000f0021a0075a7 */ /* 0x000e6400080011ff */
[----:B-1----:R-:W-:Y:S05]  /*6650*/  @!P0 BRA `(.L_x_108) ;  /* 0x0000002c00f48947 */ /* 0x002fea0003800000 */
.L_x_107:
[----:B------:R-:W-:Y:S05]  /*6660*/  @!P1 BRA `(.L_x_109) ;  /* 0x0000000000409947 */ /* 0x000fea0003800000 */
[----:B------:R-:W3:Y:S01]  /*6670*/  LDCU.64 UR8, c[0x4][0x70] ;  /* 0x01000e00ff0877ac */ /* 0x000ee20008000a00 */
[----:B------:R-:W-:Y:S01]  /*6680*/  MOV R3, 0x0 ;  /* 0x0000000000037802 */ /* 0x000fe20000000f00 */
[----:B------:R-:W-:Y:S02]  /*6690*/  HFMA2 R12, -RZ, RZ, 0, 5.9604644775390625e-08 ;  /* 0x00000001ff0c7431 */ /* 0x000fe400000001ff */
[----:B------:R-:W-:Y:S02]  /*66a0*/  IMAD.MOV.U32 R8, RZ, RZ, 0x192 ;  /* 0x00000192ff087424 */ /* 0x000fe400078e00ff */
[----:B------:R-:W-:Y:S01]  /*66b0*/  IMAD.MOV.U32 R13, RZ, RZ, RZ ;  /* 0x000000ffff0d7224 */ /* 0x000fe200078e00ff */
[----:B------:R-:W5:Y:S01]  /*66c0*/  LDCU.64 UR6, c[0x4][0x78] ;  /* 0x01000f00ff0677ac */ /* 0x000f620008000a00 */
[----:B-1----:R-:W1:Y:S01]  /*66d0*/  LDC.64 R2, c[0x4][R3] ;  /* 0x0100000003027b82 */ /* 0x002e620000000a00 */
[----:B------:R-:W2:Y:S01]  /*66e0*/  LDCU.64 UR4, c[0x4][0x10] ;  /* 0x01000200ff0477ac */ /* 0x000ea20008000a00 */
[----:B---3--:R-:W-:Y:S01]  /*66f0*/  MOV R5, UR9 ;  /* 0x0000000900057c02 */ /* 0x008fe20008000f00 */
[----:B------:R-:W-:Y:S01]  /*6700*/  IMAD.U32 R4, RZ, RZ, UR8 ;  /* 0x00000008ff047e24 */ /* 0x000fe2000f8e00ff */
[----:B-----5:R-:W-:Y:S01]  /*6710*/  MOV R7, UR7 ;  /* 0x0000000700077c02 */ /* 0x020fe20008000f00 */
[----:B------:R-:W-:Y:S01]  /*6720*/  IMAD.U32 R6, RZ, RZ, UR6 ;  /* 0x00000006ff067e24 */ /* 0x000fe2000f8e00ff */
[----:B--2---:R-:W-:Y:S01]  /*6730*/  MOV R11, UR5 ;  /* 0x00000005000b7c02 */ /* 0x004fe20008000f00 */
[----:B------:R-:W-:Y:S02]  /*6740*/  IMAD.U32 R10, RZ, RZ, UR4 ;  /* 0x00000004ff0a7e24 */ /* 0x000fe4000f8e00ff */
[----:B------:R-:W-:Y:S07]  /*6750*/  LEPC R20, `(.L_x_109) ;  /* 0x000000001014794e */ /* 0x000fee0000000000 */
[----:B-1--4-:R-:W-:Y:S05]  /*6760*/  CALL.ABS.NOINC R2 ;  /* 0x0000000002007343 */ /* 0x012fea0003c00000 */
.L_x_109:
[----:B------:R-:W-:Y:S05]  /*6770*/  WARPSYNC.ALL ;  /* 0x0000000000007948 */ /* 0x000fea0003800000 */
[----:B------:R-:W-:Y:S01]  /*6780*/  R2UR UR4, R25 ;  /* 0x00000000190472ca */ /* 0x000fe200000e0000 */
[--C-:B----4-:R-:W-:Y:S01]  /*6790*/  HADD2.F32 R3, -RZ, R28.reuse.H0_H0 ;  /* 0x2000001cff037230 */ /* 0x110fe20000004100 */
[----:B------:R-:W-:Y:S01]  /*67a0*/  ISETP.NE.AND P0, PT, R57, RZ, PT ;  /* 0x000000ff3900720c */ /* 0x000fe20003f05270 */
[--C-:B------:R-:W-:Y:S01]  /*67b0*/  HADD2.F32 R20, -RZ, R29.reuse.H0_H0 ;  /* 0x2000001dff147230 */ /* 0x100fe20000004100 */
[----:B------:R-:W-:Y:S01]  /*67c0*/  BSSY.RECONVERGENT B0, `(.L_x_110) ;  /* 0x000004c000007945 */ /* 0x000fe20003800200 */
[----:B------:R-:W-:Y:S08]  /*67d0*/  HADD2.F32 R21, -RZ, R29.H1_H1 ;  /* 0x3000001dff157230 */ /* 0x000ff00000004100 */
[----:B------:R-:W3:Y:S02]  /*67e0*/  LDTM.16dp256bit.x4 R4, tmem[UR4] ;  /* 0x00000004000479ee */ /* 0x000ee40008120000 */
[C---:B---3--:R-:W-:Y:S01]  /*67f0*/  FMUL R0, R24.reuse, R4 ;  /* 0x0000000418007220 */ /* 0x048fe20000400000 */
[----:B------:R-:W-:Y:S02]  /*6800*/  HADD2.F32 R4, -RZ, R28.H1_H1 ;  /* 0x3000001cff047230 */ /* 0x000fe40000004100 */
[C---:B-1----:R-:W-:Y:S01]  /*6810*/  FMUL R2, R24.reuse, R5 ;  /* 0x0000000518027220 */ /* 0x042fe20000400000 */
[C---:B------:R-:W-:Y:S01]  /*6820*/  FMUL R7, R24.reuse, R7 ;  /* 0x0000000718077220 */ /* 0x040fe20000400000 */
[C---:B------:R-:W-:Y:S01]  /*6830*/  FFMA R0, R27.reuse, R3, R0 ;  /* 0x000000031b007223 */ /* 0x040fe20000000000 */
[C---:B------:R-:W-:Y:S01]  /*6840*/  FMUL R3, R24.reuse, R6 ;  /* 0x0000000618037220 */ /* 0x040fe20000400000 */
[C---:B------:R-:W-:Y:S01]  /*6850*/  FFMA R2, R27.reuse, R4, R2 ;  /* 0x000000041b027223 */ /* 0x040fe20000000002 */
[C---:B------:R-:W-:Y:S01]  /*6860*/  FMUL R4, R24.reuse, R8 ;  /* 0x0000000818047220 */ /* 0x040fe20000400000 */
[C---:B------:R-:W-:Y:S01]  /*6870*/  FMUL R8, R24.reuse, R12 ;  /* 0x0000000c18087220 */ /* 0x040fe20000400000 */
[C---:B------:R-:W-:Y:S01]  /*6880*/  FFMA R3, R27.reuse, R20, R3 ;  /* 0x000000141b037223 */ /* 0x040fe20000000003 */
[----:B------:R-:W-:Y:S01]  /*6890*/  FMUL R12, R24, R16 ;  /* 0x00000010180c7220 */ /* 0x000fe20000400000 */
[--C-:B------:R-:W-:Y:S01]  /*68a0*/  HADD2.F32 R16, -RZ, R30.reuse.H0_H0 ;  /* 0x2000001eff107230 */ /* 0x100fe20000004100 */
[----:B------:R-:W-:Y:S01]  /*68b0*/  F2FP.F16.F32.PACK_AB R32, R2, R0 ;  /* 0x000000000220723e */ /* 0x000fe200000000ff */
[----:B------:R-:W-:Y:S02]  /*68c0*/  HADD2.F32 R0, -RZ, R30.H1_H1 ;  /* 0x3000001eff007230 */ /* 0x000fe40000004100 */
[C---:B------:R-:W-:Y:S01]  /*68d0*/  FFMA R7, R27.reuse, R21, R7 ;  /* 0x000000151b077223 */ /* 0x040fe20000000007 */
[C---:B------:R-:W-:Y:S01]  /*68e0*/  FMUL R5, R24.reuse, R9 ;  /* 0x0000000918057220 */ /* 0x040fe20000400000 */
[--C-:B------:R-:W-:Y:S02]  /*68f0*/  HADD2.F32 R2, -RZ, R31.reuse.H0_H0 ;  /* 0x2000001fff027230 */ /* 0x100fe40000004100 */
[C---:B------:R-:W-:Y:S01]  /*6900*/  FFMA R4, R27.reuse, R16, R4 ;  /* 0x000000101b047223 */ /* 0x040fe20000000004 */
[C---:B------:R-:W-:Y:S01]  /*6910*/  FMUL R6, R24.reuse, R10 ;  /* 0x0000000a18067220 */ /* 0x040fe20000400000 */
[C---:B------:R-:W-:Y:S01]  /*6920*/  FFMA R5, R27.reuse, R0, R5 ;  /* 0x000000001b057223 */ /* 0x040fe20000000005 */
[----:B------:R-:W-:Y:S02]  /*6930*/  HADD2.F32 R16, -RZ, R31.H1_H1 ;  /* 0x3000001fff107230 */ /* 0x000fe40000004100 */
[C---:B------:R-:W-:Y:S01]  /*6940*/  FMUL R11, R24.reuse, R11 ;  /* 0x0000000b180b7220 */ /* 0x040fe20000400000 */
[----:B------:R-:W-:Y:S01]  /*6950*/  FFMA R6, R27, R2, R6 ;  /* 0x000000021b067223 */ /* 0x000fe20000000006 */
[--C-:B------:R-:W-:Y:S01]  /*6960*/  HADD2.F32 R0, -RZ, R36.reuse.H0_H0 ;  /* 0x20000024ff007230 */ /* 0x100fe20000004100 */
[----:B------:R-:W-:Y:S01]  /*6970*/  F2FP.F16.F32.PACK_AB R33, R7, R3 ;  /* 0x000000030721723e */ /* 0x000fe200000000ff */
[----:B------:R-:W-:Y:S02]  /*6980*/  HADD2.F32 R2, -RZ, R36.H1_H1 ;  /* 0x30000024ff027230 */ /* 0x000fe40000004100 */
[C---:B------:R-:W-:Y:S01]  /*6990*/  FMUL R9, R24.reuse, R13 ;  /* 0x0000000d18097220 */ /* 0x040fe20000400000 */
[--C-:B------:R-:W-:Y:S02]  /*69a0*/  HADD2.F32 R3, -RZ, R37.reuse.H0_H0 ;  /* 0x20000025ff037230 */ /* 0x100fe40000004100 */
[C---:B------:R-:W-:Y:S01]  /*69b0*/  FMUL R10, R24.reuse, R14 ;  /* 0x0000000e180a7220 */ /* 0x040fe20000400000 */
[C---:B------:R-:W-:Y:S01]  /*69c0*/  FFMA R11, R27.reuse, R16, R11 ;  /* 0x000000101b0b7223 */ /* 0x040fe2000000000b */
[C---:B------:R-:W-:Y:S01]  /*69d0*/  FFMA R8, R27.reuse, R0, R8 ;  /* 0x000000001b087223 */ /* 0x040fe20000000008 */
[C---:B------:R-:W-:Y:S01]  /*69e0*/  FFMA R9, R27.reuse, R2, R9 ;  /* 0x000000021b097223 */ /* 0x040fe20000000009 */
[----:B------:R-:W-:Y:S02]  /*69f0*/  HADD2.F32 R0, -RZ, R37.H1_H1 ;  /* 0x30000025ff007230 */ /* 0x000fe40000004100 */
[----:B------:R-:W-:Y:S01]  /*6a00*/  FFMA R10, R27, R3, R10 ;  /* 0x000000031b0a7223 */ /* 0x000fe2000000000a */
[C---:B------:R-:W-:Y:S01]  /*6a10*/  FMUL R15, R24.reuse, R15 ;  /* 0x0000000f180f7220 */ /* 0x040fe20000400000 */
[--C-:B------:R-:W-:Y:S01]  /*6a20*/  HADD2.F32 R2, -RZ, R38.reuse.H0_H0 ;  /* 0x20000026ff027230 */ /* 0x100fe20000004100 */
[----:B------:R-:W-:Y:S01]  /*6a30*/  F2FP.F16.F32.PACK_AB R34, R5, R4 ;  /* 0x000000040522723e */ /* 0x000fe200000000ff */
[----:B------:R-:W-:Y:S02]  /*6a40*/  HADD2.F32 R3, -RZ, R38.H1_H1 ;  /* 0x30000026ff037230 */ /* 0x000fe40000004100 */
[C---:B------:R-:W-:Y:S01]  /*6a50*/  FMUL R13, R24.reuse, R17 ;  /* 0x00000011180d7220 */ /* 0x040fe20000400000 */
[--C-:B------:R-:W-:Y:S02]  /*6a60*/  HADD2.F32 R4, -RZ, R39.reuse.H0_H0 ;  /* 0x20000027ff047230 */ /* 0x100fe40000004100 */
[C---:B------:R-:W-:Y:S01]  /*6a70*/  FMUL R14, R24.reuse, R18 ;  /* 0x00000012180e7220 */ /* 0x040fe20000400000 */
[----:B------:R-:W-:Y:S02]  /*6a80*/  HADD2.F32 R5, -RZ, R39.H1_H1 ;  /* 0x30000027ff057230 */ /* 0x000fe40000004100 */
[C---:B------:R-:W-:Y:S01]  /*6a90*/  FFMA R15, R27.reuse, R0, R15 ;  /* 0x000000001b0f7223 */ /* 0x040fe2000000000f */
[----:B------:R-:W-:Y:S01]  /*6aa0*/  FMUL R19, R24, R19 ;  /* 0x0000001318137220 */ /* 0x000fe20000400000 */
[C---:B------:R-:W-:Y:S01]  /*6ab0*/  FFMA R12, R27.reuse, R2, R12 ;  /* 0x000000021b0c7223 */ /* 0x040fe2000000000c */
[C---:B------:R-:W-:Y:S01]  /*6ac0*/  FFMA R13, R27.reuse, R3, R13 ;  /* 0x000000031b0d7223 */ /* 0x040fe2000000000d */
[C---:B------:R-:W-:Y:S01]  /*6ad0*/  FFMA R14, R27.reuse, R4, R14 ;  /* 0x000000041b0e7223 */ /* 0x040fe2000000000e */
[----:B------:R-:W-:Y:S01]  /*6ae0*/  FFMA R19, R27, R5, R19 ;  /* 0x000000051b137223 */ /* 0x000fe20000000013 */
[----:B------:R-:W-:Y:S02]  /*6af0*/  F2FP.F16.F32.PACK_AB R35, R11, R6 ;  /* 0x000000060b23723e */ /* 0x000fe400000000ff */
[----:B------:R-:W-:Y:S02]  /*6b00*/  F2FP.F16.F32.PACK_AB R8, R9, R8 ;  /* 0x000000080908723e */ /* 0x000fe400000000ff */
[----:B------:R-:W-:Y:S01]  /*6b10*/  F2FP.F16.F32.PACK_AB R9, R15, R10 ;  /* 0x0000000a0f09723e */ /* 0x000fe200000000ff */
[----:B------:R1:W-:Y:S01]  /*6b20*/  STSM.16.M88.4 [R60+0x200], R32 ;  /* 0x000200203c007844 */ /* 0x0003e20000000200 */
[----:B------:R-:W-:Y:S02]  /*6b30*/  F2FP.F16.F32.PACK_AB R10, R13, R12 ;  /* 0x0000000c0d0a723e */ /* 0x000fe400000000ff */
[----:B------:R-:W-:Y:S05]  /*6b40*/  F2FP.F16.F32.PACK_AB R11, R19, R14 ;  /* 0x0000000e130b723e */ /* 0x000fea00000000ff */
[----:B------:R1:W-:Y:S01]  /*6b50*/  STSM.16.M88.4 [R59+0x200], R8 ;  /* 0x000200083b007844 */ /* 0x0003e20000000200 */
[----:B------:R-:W-:Y:S01]  /*6b60*/  @!PT LDS RZ, [RZ] ;  /* 0x00000000fffff984 */ /* 0x000fe20000000800 */
[----:B------:R-:W-:Y:S01]  /*6b70*/  @!PT LDS RZ, [RZ] ;  /* 0x00000000fffff984 */ /* 0x000fe20000000800 */
[----:B------:R-:W-:Y:S01]  /*6b80*/  @!PT LDS RZ, [RZ] ;  /* 0x00000000fffff984 */ /* 0x000fe20000000800 */
[----:B------:R-:W-:Y:S01]  /*6b90*/  @!PT LDS RZ, [RZ] ;  /* 0x00000000fffff984 */ /* 0x000fe20000000800 */
[----:B------:R3:W-:Y:S07]  /*6ba0*/  MEMBAR.ALL.CTA ;  /* 0x0000000000007992 */ /* 0x0007ee0000008000 */
[----:B---3--:R-:W3:Y:S02]  /*6bb0*/  FENCE.VIEW.ASYNC.S ;  /* 0x00000000000073c6 */ /* 0x008ee40000000000 */
[----:B---3--:R-:W-:Y:S06]  /*6bc0*/  BAR.SYNC.DEFER_BLOCKING 0x1, 0x80 ;  /* 0x0042000000007b1d */ /* 0x008fec0000010000 */
[----:B------:R-:W-:Y:S05]  /*6bd0*/  @P0 BRA `(.L_x_111) ;  /* 0x0000000000280947 */ /* 0x000fea0003800000 */
[----:B------:R-:W3:Y:S01]  /*6be0*/  LDCU.64 UR6, c[0x0][0x348] ;  /* 0x00006900ff0677ac */ /* 0x000ee20008000a00 */
[----:B------:R-:W-:Y:S01]  /*6bf0*/  UIADD3 UR4, UPT, UPT, UR44, 0x200, URZ ;  /* 0x000002002c047890 */ /* 0x000fe2000fffe0ff */
[----:B------:R-:W-:Y:S05]  /*6c00*/  UMOV UR51, UR36 ;  /* 0x0000002400337c82 */ /* 0x000fea0008000000 */
[----:B------:R-:W-:Y:S04]  /*6c10*/  MOV R50, UR4 ;  /* 0x0000000400327c02 */ /* 0x000fe80008000f00 */
[----:B------:R-:W-:Y:S01]  /*6c20*/  R2UR UR48, R50 ;  /* 0x00000000323072ca */ /* 0x000fe200000e0000 */
[----:B---3--:R-:W-:Y:S04]  /*6c30*/  UIADD3 UR4, UP0, UPT, UR6, 0x680, URZ ;  /* 0x0000068006047890 */ /* 0x008fe8000ff1e0ff */
[----:B------:R-:W-:Y:S09]  /*6c40*/  UIADD3.X UR5, UPT, UPT, URZ, UR7, URZ, UP0, !UPT ;  /* 0x00000007ff057290 */ /* 0x000ff200087fe4ff */
[----:B------:R3:W-:Y:S01]  /*6c50*/  UTMASTG.3D [UR48], [UR4] ;  /* 0x00000030040073b5 */ /* 0x0007e20008010000 */
[----:B------:R0:W-:Y:S01]  /*6c60*/  UTMACMDFLUSH ;  /* 0x00000000000079b7 */ /* 0x0001e20000000000 */
[----:B---3--:R-:W-:Y:S04]  /*6c70*/  DEPBAR.LE SB0, 0x1 ;  /* 0x000080400000791a */ /* 0x008fe80000000000 */
.L_x_111:
[----:B------:R-:W-:Y:S05]  /*6c80*/  BSYNC.RECONVERGENT B0 ;  /* 0x0000000000007941 */ /* 0x000fea0003800200 */
.L_x_110:
[----:B------:R-:W-:Y:S01]  /*6c90*/  BAR.SYNC.DEFER_BLOCKING 0x1, 0x80 ;  /* 0x0042000000007b1d */ /* 0x000fe20000010000 */
[----:B------:R-:W-:Y:S01]  /*6ca0*/  ISETP.NE.AND P1, PT, R58, RZ, PT ;  /* 0x000000ff3a00720c */ /* 0x000fe20003f25270 */
[----:B------:R-:W-:Y:S01]  /*6cb0*/  UISETP.NE.AND UP0, UPT, UR47, URZ, UPT ;  /* 0x000000ff2f00728c */ /* 0x000fe2000bf05270 */
[----:B------:R-:W-:Y:S11]  /*6cc0*/  LEA R4, R61, UR44, 0x3 ;  /* 0x0000002c3d047c11 */ /* 0x000ff6000f8e18ff */
[----:B------:R-:W-:Y:S01]  /*6cd0*/  @P1 SHF.L.U32 R3, R55, 0x1f, RZ ;  /* 0x0000001f37031819 */ /* 0x000fe200000006ff */
[----:B------:R-:W-:Y:S06]  /*6ce0*/  BRA.U !UP0, `(.L_x_112) ;  /* 0x0000000108247547 */ /* 0x000fec000b800000 */
[----:B------:R-:W3:Y:S01]  /*6cf0*/  S2R R0, SR_CgaCtaId ;  /* 0x0000000000007919 */ /* 0x000ee20000008800 */
[----:B------:R-:W-:Y:S01]  /*6d00*/  IMAD.U32 R2, RZ, RZ, UR46 ;  /* 0x0000002eff027e24 */ /* 0x000fe2000f8e00ff */
[----:B------:R-:W-:Y:S04]  /*6d10*/  UIADD3 UR4, UPT, UPT, UR46, 0x1, URZ ;  /* 0x000000012e047890 */ /* 0x000fe8000fffe0ff */
[----:B------:R-:W-:Y:S01]  /*6d20*/  @P1 LEA R2, R2, UR44, 0x3 ;  /* 0x0000002c02021c11 */ /* 0x000fe2000f8e18ff */
[----:B------:R-:W-:Y:S04]  /*6d30*/  UISETP.NE.AND UP0, UPT, UR4, 0x4, UPT ;  /* 0x000000040400788c */ /* 0x000fe8000bf05270 */
[----:B------:R-:W-:Y:S01]  /*6d40*/  @P1 VIADD R2, R2, 0xa0 ;  /* 0x000000a002021836 */ /* 0x000fe20000000000 */
[----:B------:R-:W-:Y:S04]  /*6d50*/  USEL UR46, UR4, URZ, UP0 ;  /* 0x000000ff042e7287 */ /* 0x000fe80008000000 */
[----:B---3--:R-:W-:Y:S04]  /*6d60*/  @P1 PRMT R0, R0, 0x654, R2 ;  /* 0x0000065400001816 */ /* 0x008fe80000000002 */
[----:B------:R3:W-:Y:S04]  /*6d70*/  @P1 SYNCS.ARRIVE.TRANS64.RED.A1T0 RZ, [R0+URZ], RZ ;  /* 0x000000ff00ff19a7 */ /* 0x0007e800081004ff */
.L_x_112:
[----:B------:R-:W4:Y:S01]  /*6d80*/  @P1 SYNCS.PHASECHK.TRANS64.TRYWAIT P0, [R4+URZ+0x80], R3 ;  /* 0x00008003040015a7 */ /* 0x000f2200080011ff */
[----:B------:R-:W-:Y:S01]  /*6d90*/  BSSY B1, `(.L_x_113) ;  /* 0x0000013000017945 */ /* 0x000fe20003800000 */
[----:B----4-:R-:W-:Y:S03]  /*6da0*/  @P1 SEL R63, RZ, 0x1, !P0 ;  /* 0x00000001ff3f1807 */ /* 0x010fe60004000000 */
[----:B------:R-:W-:Y:S05]  /*6db0*/  @!P1 BRA `(.L_x_114) ;  /* 0x0000000000409947 */ /* 0x000fea0003800000 */
[----:B------:R-:W-:Y:S01]  /*6dc0*/  ISETP.NE.AND P1, PT, R64, RZ, PT ;  /* 0x000000ff4000720c */ /* 0x000fe20003f25270 */
[----:B------:R-:W-:Y:S01]  /*6dd0*/  BSSY B0, `(.L_x_115) ;  /* 0x0000009000007945 */ /* 0x000fe20003800000 */
[----:B------:R-:W-:Y:S11]  /*6de0*/  ISETP.NE.AND P0, PT, R63, RZ, PT ;  /* 0x000000ff3f00720c */ /* 0x000ff60003f05270 */
[----:B------:R-:W-:Y:S05]  /*6df0*/  @P1 IMAD R3, R61, 0x1000, R62 ;  /* 0x000010003d031824 */ /* 0x000fea00078e023e */
[----:B------:R-:W-:Y:S05]  /*6e00*/  @P1 IADD3 R2, PT, PT, R3, UR44, RZ ;  /* 0x0000002c03021c10 */ /* 0x000fea000fffe0ff */
[----:B------:R-:W-:Y:S01]  /*6e10*/  @P1 IMAD.IADD R2, R56, 0x1, R2 ;  /* 0x0000000138021824 */ /* 0x000fe200078e0202 */
[----:B------:R-:W-:Y:S06]  /*6e20*/  @P0 BRA `(.L_x_116) ;  /* 0x00000000000c0947 */ /* 0x000fec0003800000 */
[----:B---3--:R-:W-:Y:S04]  /*6e30*/  SHF.L.U32 R0, R55, 0x1f, RZ ;  /* 0x0000001f37007819 */ /* 0x008fe800000006ff */
[----:B------:R-:W3:Y:S02]  /*6e40*/  SYNCS.PHASECHK.TRANS64.TRYWAIT P0, [R4+URZ+0x80], R0 ;  /* 0x00008000040075a7 */ /* 0x000ee400080011ff */
[----:B---3--:R-:W-:Y:S05]  /*6e50*/  @!P0 BRA `(.L_x_117) ;  /* 0x0000002800088947 */ /* 0x008fea0003800000 */
.L_x_116:
[----:B------:R-:W-:Y:S05]  /*6e60*/  BSYNC B0 ;  /* 0x0000000000007941 */ /* 0x000fea0003800000 */
.L_x_115:
[----:B------:R-:W-:Y:S02]  /*6e70*/  ISETP.NE.AND P0, PT, R64, RZ, PT ;  /* 0x000000ff4000720c */ /* 0x000fe40003f05270 */
[----:B------:R-:W-:Y:S11]  /*6e80*/  IADD3 R61, PT, PT, R61, 0x1, RZ ;  /* 0x000000013d3d7810 */ /* 0x000ff60007ffe0ff */
[----:B------:R-:W-:Y:S05]  /*6e90*/  @P0 WARPSYNC.ALL ;  /* 0x0000000000000948 */ /* 0x000fea0003800000 */
[----:B------:R4:W1:Y:S04]  /*6ea0*/  @P0 LDSM.16.M88.4 R28, [R3+UR44+0x200] ;  /* 0x0002002c031c083b */ /* 0x0008680008000200 */
[----:B------:R4:W1:Y:S02]  /*6eb0*/  @P0 LDSM.16.M88.4 R36, [R2+0x200] ;  /* 0x000200000224083b */ /* 0x0008640000000200 */
.L_x_114:
[----:B------:R-:W-:Y:S05]  /*6ec0*/  BSYNC B1 ;  /* 0x0000000000017941 */ /* 0x000fea0003800000 */
.L_x_113:
[----:B---3--:R-:W-:Y:S05]  /*6ed0*/  VIADD R0, R25, 0x20 ;  /* 0x0000002019007836 */ /* 0x008fea0000000000 */
[----:B------:R-:W-:Y:S04]  /*6ee0*/  SHF.R.U32.HI R0, RZ, 0x15, R0 ;  /* 0x00000015ff007819 */ /* 0x000fe80000011600 */
[----:B------:R-:W-:Y:S11]  /*6ef0*/  LOP3.LUT P0, RZ, R0, 0x3, R46, 0x48, !PT ;  /* 0x0000000300ff7812 */ /* 0x000ff6000780482e */
[----:B------:R-:W-:Y:S02]  /*6f00*/  @!UPT UIADD3 URZ, UPT, UPT, URZ, URZ, URZ ;  /* 0x000000fffffff290 */ /* 0x000fe4000fffe0ff */
[----:B------:R-:W-:Y:S05]  /*6f10*/  @!P0 BRA `(.L_x_118) ;  /* 0x0000000000408947 */ /* 0x000fea0003800000 */
[----:B------:R-:W3:Y:S01]  /*6f20*/  LDCU.64 UR8, c[0x4][0x70] ;  /* 0x01000e00ff0877ac */ /* 0x000ee20008000a00 */
[----:B----4-:R-:W-:Y:S01]  /*6f30*/  MOV R3, 0x0 ;  /* 0x0000000000037802 */ /* 0x010fe20000000f00 */
[----:B------:R-:W-:Y:S02]  /*6f40*/  HFMA2 R12, -RZ, RZ, 0, 5.9604644775390625e-08 ;  /* 0x00000001ff0c7431 */ /* 0x000fe400000001ff */
[----:B-1----:R-:W-:Y:S02]  /*6f50*/  IMAD.MOV.U32 R8, RZ, RZ, 0x192 ;  /* 0x00000192ff087424 */ /* 0x002fe400078e00ff */
[----:B------:R-:W-:Y:S01]  /*6f60*/  IMAD.MOV.U32 R13, RZ, RZ, RZ ;  /* 0x000000ffff0d7224 */ /* 0x000fe200078e00ff */
[----:B------:R-:W1:Y:S01]  /*6f70*/  LDCU.64 UR6, c[0x4][0x78] ;  /* 0x01000f00ff0677ac */ /* 0x000e620008000a00 */
[----:B------:R-:W4:Y:S01]  /*6f80*/  LDC.64 R2, c[0x4][R3] ;  /* 0x0100000003027b82 */ /* 0x000f220000000a00 */
[----:B------:R-:W5:Y:S01]  /*6f90*/  LDCU.64 UR4, c[0x4][0x10] ;  /* 0x01000200ff0477ac */ /* 0x000f620008000a00 */
[----:B---3--:R-:W-:Y:S01]  /*6fa0*/  MOV R5, UR9 ;  /* 0x0000000900057c02 */ /* 0x008fe20008000f00 */
[----:B------:R-:W-:Y:S01]  /*6fb0*/  IMAD.U32 R4, RZ, RZ, UR8 ;  /* 0x00000008ff047e24 */ /* 0x000fe2000f8e00ff */
[----:B-1----:R-:W-:Y:S01]  /*6fc0*/  MOV R7, UR7 ;  /* 0x0000000700077c02 */ /* 0x002fe20008000f00 */
[----:B------:R-:W-:Y:S01]  /*6fd0*/  IMAD.U32 R6, RZ, RZ, UR6 ;  /* 0x00000006ff067e24 */ /* 0x000fe2000f8e00ff */
[----:B-----5:R-:W-:Y:S01]  /*6fe0*/  MOV R11, UR5 ;  /* 0x00000005000b7c02 */ /* 0x020fe20008000f00 */
[----:B------:R-:W-:Y:S02]  /*6ff0*/  IMAD.U32 R10, RZ, RZ, UR4 ;  /* 0x00000004ff0a7e24 */ /* 0x000fe4000f8e00ff */
[----:B------:R-:W-:Y:S07]  /*7000*/  LEPC R20, `(.L_x_118) ;  /* 0x000000001014794e */ /* 0x000fee0000000000 */
[----:B--2-4-:R-:W-:Y:S05]  /*7010*/  CALL.ABS.NOINC R2 ;  /* 0x0000000002007343 */ /* 0x014fea0003c00000 */
.L_x_118:
[----:B------:R-:W-:Y:S01]  /*7020*/  ISETP.NE.AND P6, PT, R58, RZ, PT ;  /* 0x000000ff3a00720c */ /* 0x000fe20003fc5270 */
[----:B------:R-:W-:Y:S05]  /*7030*/  WARPSYNC.ALL ;  /* 0x0000000000007948 */ /* 0x000fea0003800000 */
[----:B------:R-:W-:Y:S01]  /*7040*/  R2UR UR4, R25 ;  /* 0x00000000190472ca */ /* 0x000fe200000e0000 */
[--C-:B-1--4-:R-:W-:Y:S01]  /*7050*/  HADD2.F32 R3, -RZ, R28.reuse.H0_H0 ;  /* 0x2000001cff037230 */ /* 0x112fe20000004100 */
[----:B------:R-:W1:Y:S01]  /*7060*/  S2R R65, SR_CgaCtaId ;  /* 0x0000000000417919 */ /* 0x000e620000008800 */
[--C-:B------:R-:W-:Y:S01]  /*7070*/  HADD2.F32 R20, -RZ, R29.reuse.H0_H0 ;  /* 0x2000001dff147230 */ /* 0x100fe20000004100 */
[----:B------:R-:W-:Y:S01]  /*7080*/  ISETP.NE.AND P0, PT, R57, RZ, PT ;  /* 0x000000ff3900720c */ /* 0x000fe20003f05270 */
[----:B------:R-:W-:Y:S01]  /*7090*/  HADD2.F32 R21, -RZ, R29.H1_H1 ;  /* 0x3000001dff157230 */ /* 0x000fe20000004100 */
[----:B------:R-:W-:Y:S07]  /*70a0*/  BSSY.RECONVERGENT B0, `(.L_x_119) ;  /* 0x0000051000007945 */ /* 0x000fee0003800200 */
[----:B------:R-:W3:Y:S02]  /*70b0*/  LDTM.16dp256bit.x4 R4, tmem[UR4+0x20] ;  /* 0x00002004000479ee */ /* 0x000ee40008120000 */
[C---:B---3--:R-:W-:Y:S01]  /*70c0*/  FMUL R0, R24.reuse, R4 ;  /* 0x0000000418007220 */ /* 0x048fe20000400000 */
[----:B------:R-:W-:Y:S02]  /*70d0*/  HADD2.F32 R4, -RZ, R28.H1_H1 ;  /* 0x3000001cff047230 */ /* 0x000fe40000004100 */
[C---:B------:R-:W-:Y:S01]  /*70e0*/  FMUL R2, R24.reuse, R5 ;  /* 0x0000000518027220 */ /* 0x040fe20000400000 */
[C---:B------:R-:W-:Y:S01]  /*70f0*/  FMUL R7, R24.reuse, R7 ;  /* 0x0000000718077220 */ /* 0x040fe20000400000 */
[C---:B------:R-:W-:Y:S01]  /*7100*/  FFMA R0, R27.reuse, R3, R0 ;  /* 0x000000031b007223 */ /* 0x040fe20000000000 */
[C---:B------:R-:W-:Y:S01]  /*7110*/  FMUL R3, R24.reuse, R6 ;  /* 0x0000000618037220 */ /* 0x040fe20000400000 */
[C---:B------:R-:W-:Y:S01]  /*7120*/  FFMA R2, R27.reuse, R4, R2 ;  /* 0x000000041b027223 */ /* 0x040fe20000000002 */
[C---:B------:R-:W-:Y:S01]  /*7130*/  FMUL R4, R24.reuse, R8 ;  /* 0x0000000818047220 */ /* 0x040fe20000400000 */
[----:B------:R-:W-:Y:S01]  /*7140*/  FMUL R8, R24, R12 ;  /* 0x0000000c18087220 */ /* 0x000fe20000400000 */
[C---:B------:R-:W-:Y:S01]  /*7150*/  FFMA R3, R27.reuse, R20, R3 ;  /* 0x000000141b037223 */ /* 0x040fe20000000003 */
[----:B------:R-:W-:Y:S01]  /*7160*/  FFMA R7, R27, R21, R7 ;  /* 0x000000151b077223 */ /* 0x000fe20000000007 */
[----:B------:R-:W-:Y:S01]  /*7170*/  F2FP.F16.F32.PACK_AB R32, R2, R0 ;  /* 0x000000000220723e */ /* 0x000fe200000000ff */
[C---:B------:R-:W-:Y:S01]  /*7180*/  FMUL R12, R24.reuse, R16 ;  /* 0x00000010180c7220 */ /* 0x040fe20000400000 */
[--C-:B------:R-:W-:Y:S02]  /*7190*/  HADD2.F32 R16, -RZ, R30.reuse.H0_H0 ;  /* 0x2000001eff107230 */ /* 0x100fe40000004100 */
[C---:B------:R-:W-:Y:S01]  /*71a0*/  FMUL R5, R24.reuse, R9 ;  /* 0x0000000918057220 */ /* 0x040fe20000400000 */
[----:B------:R-:W-:Y:S01]  /*71b0*/  F2FP.F16.F32.PACK_AB R33, R7, R3 ;  /* 0x000000030721723e */ /* 0x000fe200000000ff */
[----:B------:R-:W-:Y:S02]  /*71c0*/  HADD2.F32 R0, -RZ, R30.H1_H1 ;  /* 0x3000001eff007230 */ /* 0x000fe40000004100 */
[C---:B------:R-:W-:Y:S01]  /*71d0*/  FMUL R6, R24.reuse, R10 ;  /* 0x0000000a18067220 */ /* 0x040fe20000400000 */
[--C-:B------:R-:W-:Y:S02]  /*71e0*/  HADD2.F32 R2, -RZ, R31.reuse.H0_H0 ;  /* 0x2000001fff027230 */ /* 0x100fe40000004100 */
[C---:B------:R-:W-:Y:S01]  /*71f0*/  FMUL R11, R24.reuse, R11 ;  /* 0x0000000b180b7220 */ /* 0x040fe20000400000 */
[----:B------:R-:W-:Y:S02]  /*7200*/  HADD2.F32 R3, -RZ, R31.H1_H1 ;  /* 0x3000001fff037230 */ /* 0x000fe40000004100 */
[C---:B------:R-:W-:Y:S01]  /*7210*/  FFMA R4, R27.reuse, R16, R4 ;  /* 0x000000101b047223 */ /* 0x040fe20000000004 */
[C---:B------:R-:W-:Y:S01]  /*7220*/  FFMA R5, R27.reuse, R0, R5 ;  /* 0x000000001b057223 */ /* 0x040fe20000000005 */
[C---:B------:R-:W-:Y:S01]  /*7230*/  FFMA R6, R27.reuse, R2, R6 ;  /* 0x000000021b067223 */ /* 0x040fe20000000006 */
[--C-:B------:R-:W-:Y:S02]  /*7240*/  HADD2.F32 R0, -RZ, R36.reuse.H0_H0 ;  /* 0x20000024ff007230 */ /* 0x100fe40000004100 */
[----:B------:R-:W-:Y:S01]  /*7250*/  FFMA R11, R27, R3, R11 ;  /* 0x000000031b0b7223 */ /* 0x000fe2000000000b */
[----:B------:R-:W-:Y:S01]  /*7260*/  HADD2.F32 R2, -RZ, R36.H1_H1 ;  /* 0x30000024ff027230 */ /* 0x000fe20000004100 */
[----:B------:R-:W-:Y:S01]  /*7270*/  F2FP.F16.F32.PACK_AB R34, R5, R4 ;  /* 0x000000040522723e */ /* 0x000fe200000000ff */
[C---:B------:R-:W-:Y:S01]  /*7280*/  FMUL R9, R24.reuse, R13 ;  /* 0x0000000d18097220 */ /* 0x040fe20000400000 */
[--C-:B------:R-:W-:Y:S01]  /*7290*/  HADD2.F32 R3, -RZ, R37.reuse.H0_H0 ;  /* 0x20000025ff037230 */ /* 0x100fe20000004100 */
[----:B------:R-:W-:Y:S01]  /*72a0*/  F2FP.F16.F32.PACK_AB R35, R11, R6 ;  /* 0x000000060b23723e */ /* 0x000fe200000000ff */
[C---:B------:R-:W-:Y:S01]  /*72b0*/  FMUL R10, R24.reuse, R14 ;  /* 0x0000000e180a7220 */ /* 0x040fe20000400000 */
[C---:B------:R-:W-:Y:S01]  /*72c0*/  FFMA R8, R27.reuse, R0, R8 ;  /* 0x000000001b087223 */ /* 0x040fe20000000008 */
[C---:B------:R-:W-:Y:S01]  /*72d0*/  FFMA R9, R27.reuse, R2, R9 ;  /* 0x000000021b097223 */ /* 0x040fe20000000009 */
[----:B------:R-:W-:Y:S01]  /*72e0*/  HADD2.F32 R0, -RZ, R37.H1_H1 ;  /* 0x30000025ff007230 */ /* 0x000fe20000004100 */
[----:B------:R3:W-:Y:S01]  /*72f0*/  STSM.16.M88.4 [R60+0x1200], R32 ;  /* 0x001200203c007844 */ /* 0x0007e20000000200 */
[----:B------:R-:W-:Y:S01]  /*7300*/  FFMA R10, R27, R3, R10 ;  /* 0x000000031b0a7223 */ /* 0x000fe2000000000a */
[C---:B------:R-:W-:Y:S01]  /*7310*/  FMUL R15, R24.reuse, R15 ;  /* 0x0000000f180f7220 */ /* 0x040fe20000400000 */
[----:B------:R-:W-:Y:S01]  /*7320*/  F2FP.F16.F32.PACK_AB R8, R9, R8 ;  /* 0x000000080908723e */ /* 0x000fe200000000ff */
[--C-:B------:R-:W-:Y:S02]  /*7330*/  HADD2.F32 R2, -RZ, R38.reuse.H0_H0 ;  /* 0x20000026ff027230 */ /* 0x100fe40000004100 */
[C---:B------:R-:W-:Y:S01]  /*7340*/  FMUL R13, R24.reuse, R17 ;  /* 0x00000011180d7220 */ /* 0x040fe20000400000 */
[----:B------:R-:W-:Y:S02]  /*7350*/  HADD2.F32 R3, -RZ, R38.H1_H1 ;  /* 0x30000026ff037230 */ /* 0x000fe40000004100 */
[C---:B------:R-:W-:Y:S01]  /*7360*/  FMUL R14, R24.reuse, R18 ;  /* 0x00000012180e7220 */ /* 0x040fe20000400000 */
[--C-:B------:R-:W-:Y:S02]  /*7370*/  HADD2.F32 R4, -RZ, R39.reuse.H0_H0 ;  /* 0x20000027ff047230 */ /* 0x100fe40000004100 */
[C---:B------:R-:W-:Y:S01]  /*7380*/  FFMA R15, R27.reuse, R0, R15 ;  /* 0x000000001b0f7223 */ /* 0x040fe2000000000f */
[----:B------:R-:W-:Y:S01]  /*7390*/  MOV R0, UR46 ;  /* 0x0000002e00007c02 */ /* 0x000fe20008000f00 */
[----:B------:R-:W-:Y:S02]  /*73a0*/  HADD2.F32 R5, -RZ, R39.H1_H1 ;  /* 0x30000027ff057230 */ /* 0x000fe40000004100 */
[----:B------:R-:W-:Y:S01]  /*73b0*/  FMUL R19, R24, R19 ;  /* 0x0000001318137220 */ /* 0x000fe20000400000 */
[C---:B------:R-:W-:Y:S01]  /*73c0*/  FFMA R12, R27.reuse, R2, R12 ;  /* 0x000000021b0c7223 */ /* 0x040fe2000000000c */
[C---:B------:R-:W-:Y:S01]  /*73d0*/  FFMA R13, R27.reuse, R3, R13 ;  /* 0x000000031b0d7223 */ /* 0x040fe2000000000d */
[C---:B------:R-:W-:Y:S01]  /*73e0*/  FFMA R14, R27.reuse, R4, R14 ;  /* 0x000000041b0e7223 */ /* 0x040fe2000000000e */
[----:B------:R-:W-:Y:S01]  /*73f0*/  FFMA R19, R27, R5, R19 ;  /* 0x000000051b137223 */ /* 0x000fe20000000013 */
[----:B------:R-:W-:Y:S02]  /*7400*/  F2FP.F16.F32.PACK_AB R9, R15, R10 ;  /* 0x0000000a0f09723e */ /* 0x000fe400000000ff */
[----:B------:R-:W-:Y:S02]  /*7410*/  F2FP.F16.F32.PACK_AB R10, R13, R12 ;  /* 0x0000000c0d0a723e */ /* 0x000fe400000000ff */
[----:B------:R-:W-:Y:S02]  /*7420*/  F2FP.F16.F32.PACK_AB R11, R19, R14 ;  /* 0x0000000e130b723e */ /* 0x000fe400000000ff */
[----:B------:R-:W-:Y:S02]  /*7430*/  @P6 LEA R0, R0, UR44, 0x3 ;  /* 0x0000002c00006c11 */ /* 0x000fe4000f8e18ff */
[----:B------:R-:W-:Y:S01]  /*7440*/  LEA R2, R61, UR44, 0x3 ;  /* 0x0000002c3d027c11 */ /* 0x000fe2000f8e18ff */
[----:B------:R3:W-:Y:S01]  /*7450*/  STSM.16.M88.4 [R59+0x1200], R8 ;  /* 0x001200083b007844 */ /* 0x0007e20000000200 */
[----:B------:R-:W-:Y:S02]  /*7460*/  @P6 IADD3 R0, PT, PT, R0, 0xa0, RZ ;  /* 0x000000a000006810 */ /* 0x000fe40007ffe0ff */
[----:B------:R-:W-:Y:S01]  /*7470*/  @P6 SHF.L.U32 R3, R55, 0x1f, RZ ;  /* 0x0000001f37036819 */ /* 0x000fe200000006ff */
[----:B------:R-:W-:Y:S01]  /*7480*/  @!PT LDS RZ, [RZ] ;  /* 0x00000000fffff984 */ /* 0x000fe20000000800 */
[----:B------:R-:W-:Y:S01]  /*7490*/  @!PT LDS RZ, [RZ] ;  /* 0x00000000fffff984 */ /* 0x000fe20000000800 */
[----:B------:R-:W-:Y:S01]  /*74a0*/  @!PT LDS RZ, [RZ] ;  /* 0x00000000fffff984 */ /* 0x000fe20000000800 */
[----:B------:R-:W-:Y:S01]  /*74b0*/  @!PT LDS RZ, [RZ] ;  /* 0x00000000fffff984 */ /* 0x000fe20000000800 */
[----:B------:R4:W-:Y:S06]  /*74c0*/  MEMBAR.ALL.CTA ;  /* 0x0000000000007992 */ /* 0x0009ec0000008000 */
[----:B----4-:R-:W4:Y:S01]  /*74d0*/  FENCE.VIEW.ASYNC.S ;  /* 0x00000000000073c6 */ /* 0x010f220000000000 */
[----:B-1----:R-:W-:Y:S01]  /*74e0*/  @P6 PRMT R0, R65, 0x654, R0 ;  /* 0x0000065441006816 */ /* 0x002fe20000000000 */
[----:B----4-:R-:W-:Y:S06]  /*74f0*/  BAR.SYNC.DEFER_BLOCKING 0x1, 0x80 ;  /* 0x0042000000007b1d */ /* 0x010fec0000010000 */
[----:B------:R-:W-:Y:S05]  /*7500*/  @P0 BRA `(.L_x_120) ;  /* 0x0000000000280947 */ /* 0x000fea0003800000 */
[----:B------:R-:W1:Y:S01]  /*7510*/  LDCU.64 UR6, c[0x0][0x348] ;  /* 0x00006900ff0677ac */ /* 0x000e620008000a00 */
[----:B------:R-:W-:Y:S02]  /*7520*/  UIADD3 UR9, UPT, UPT, UR49, 0x20, URZ ;  /* 0x0000002031097890 */ /* 0x000fe4000fffe0ff */
[----:B------:R-:W-:Y:S01]  /*7530*/  UIADD3 UR8, UPT, UPT, UR44, 0x1200, URZ ;  /* 0x000012002c087890 */ /* 0x000fe2000fffe0ff */
[----:B------:R-:W-:Y:S01]  /*7540*/  UMOV UR10, UR50 ;  /* 0x00000032000a7c82 */ /* 0x000fe20008000000 */
[----:B------:R-:W-:Y:S01]  /*7550*/  UMOV UR11, UR36 ;  /* 0x00000024000b7c82 */ /* 0x000fe20008000000 */
[----:B-1----:R-:W-:Y:S04]  /*7560*/  UIADD3 UR4, UP0, UPT, UR6, 0x680, URZ ;  /* 0x0000068006047890 */ /* 0x002fe8000ff1e0ff */
[----:B------:R-:W-:Y:S09]  /*7570*/  UIADD3.X UR5, UPT, UPT, URZ, UR7, URZ, UP0, !UPT ;  /* 0x00000007ff057290 */ /* 0x000ff200087fe4ff */
[----:B------:R1:W-:Y:S01]  /*7580*/  UTMASTG.3D [UR8], [UR4] ;  /* 0x00000008040073b5 */ /* 0x0003e20008010000 */
[----:B------:R0:W-:Y:S01]  /*7590*/  UTMACMDFLUSH ;  /* 0x00000000000079b7 */ /* 0x0001e20000000000 */
[----:B-1----:R-:W-:Y:S04]  /*75a0*/  DEPBAR.LE SB0, 0x1 ;  /* 0x000080400000791a */ /* 0x002fe80000000000 */
.L_x_120:
[----:B------:R-:W-:Y:S05]  /*75b0*/  BSYNC.RECONVERGENT B0 ;  /* 0x0000000000007941 */ /* 0x000fea0003800200 */
.L_x_119:
[----:B------:R-:W-:Y:S01]  /*75c0*/  BAR.SYNC.DEFER_BLOCKING 0x1, 0x80 ;  /* 0x0042000000007b1d */ /* 0x000fe20000010000 */
[----:B------:R-:W-:Y:S04]  /*75d0*/  UIADD3 UR4, UPT, UPT, UR46, 0x1, URZ ;  /* 0x000000012e047890 */ /* 0x000fe8000fffe0ff */
[----:B------:R-:W-:Y:S04]  /*75e0*/  UISETP.NE.AND UP0, UPT, UR4, 0x4, UPT ;  /* 0x000000040400788c */ /* 0x000fe8000bf05270 */
[----:B------:R-:W-:Y:S01]  /*75f0*/  USEL UR45, UR4, URZ, UP0 ;  /* 0x000000ff042d7287 */ /* 0x000fe20008000000 */
[----:B------:R1:W-:Y:S01]  /*7600*/  @P6 SYNCS.ARRIVE.TRANS64.RED.A1T0 RZ, [R0+URZ], RZ ;  /* 0x000000ff00ff69a7 */ /* 0x0003e200081004ff */
[----:B------:R-:W-:Y:S01]  /*7610*/  BSSY B1, `(.L_x_121) ;  /* 0x0000014000017945 */ /* 0x000fe20003800000 */
[----:B------:R-:W4:Y:S02]  /*7620*/  @P6 SYNCS.PHASECHK.TRANS64.TRYWAIT P0, [R2+URZ+0x80], R3 ;  /* 0x00008003020065a7 */ /* 0x000f2400080011ff */
[----:B----4-:R-:W-:Y:S01]  /*7630*/  @P6 SEL R63, RZ, 0x1, !P0 ;  /* 0x00000001ff3f6807 */ /* 0x010fe20004000000 */
[----:B-1----:R-:W-:Y:S06]  /*7640*/  @!P6 BRA `(.L_x_122) ;  /* 0x000000000040e947 */ /* 0x002fec0003800000 */
[----:B------:R-:W-:Y:S01]  /*7650*/  ISETP.NE.AND P1, PT, R64, RZ, PT ;  /* 0x000000ff4000720c */ /* 0x000fe20003f25270 */
[----:B------:R-:W-:Y:S01]  /*7660*/  BSSY B0, `(.L_x_123) ;  /* 0x0000009000007945 */ /* 0x000fe20003800000 */
[----:B------:R-:W-:Y:S11]  /*7670*/  ISETP.NE.AND P0, PT, R63, RZ, PT ;  /* 0x000000ff3f00720c */ /* 0x000ff60003f05270 */
[----:B------:R-:W-:Y:S05]  /*7680*/  @P1 IMAD R3, R61, 0x1000, R62 ;  /* 0x000010003d031824 */ /* 0x000fea00078e023e */
[----:B------:R-:W-:Y:S05]  /*7690*/  @P1 IADD3 R0, PT, PT, R3, UR44, RZ ;  /* 0x0000002c03001c10 */ /* 0x000fea000fffe0ff */
[----:B------:R-:W-:Y:S01]  /*76a0*/  @P1 IMAD.IADD R0, R56, 0x1, R0 ;  /* 0x0000000138001824 */ /* 0x000fe200078e0200 */
[----:B------:R-:W-:Y:S06]  /*76b0*/  @P0 BRA `(.L_x_124) ;  /* 0x00000000000c0947 */ /* 0x000fec0003800000 */
[----:B------:R-:W-:Y:S04]  /*76c0*/  SHF.L.U32 R4, R55, 0x1f, RZ ;  /* 0x0000001f37047819 */ /* 0x000fe800000006ff */
[----:B------:R-:W1:Y:S02]  /*76d0*/  SYNCS.PHASECHK.TRANS64.TRYWAIT P0, [R2+URZ+0x80], R4 ;  /* 0x00008004020075a7 */ /* 0x000e6400080011ff */
[----:B-1----:R-:W-:Y:S05]  /*76e0*/  @!P0 BRA `(.L_x_125) ;  /* 0x0000001c00f88947 */ /* 0x002fea0003800000 */
.L_x_124:
[----:B------:R-:W-:Y:S05]  /*76f0*/  BSYNC B0 ;  /* 0x0000000000007941 */ /* 0x000fea0003800000 */
.L_x_123:
[----:B------:R-:W-:Y:S02]  /*7700*/  ISETP.NE.AND P0, PT, R64, RZ, PT ;  /* 0x000000ff4000720c */ /* 0x000fe40003f05270 */
[----:B------:R-:W-:Y:S11]  /*7710*/  IADD3 R61, PT, PT, R61, 0x1, RZ ;  /* 0x000000013d3d7810 */ /* 0x000ff60007ffe0ff */
[----:B------:R-:W-:Y:S05]  /*7720*/  @P0 WARPSYNC.ALL ;  /* 0x0000000000000948 */ /* 0x000fea0003800000 */
[----:B------:R4:W1:Y:S04]  /*7730*/  @P0 LDSM.16.M88.4 R28, [R3+UR44+0x200] ;  /* 0x0002002c031c083b */ /* 0x0008680008000200 */
[----:B------:R4:W1:Y:S02]  /*7740*/  @P0 LDSM.16.M88.4 R36, [R0+0x200] ;  /* 0x000200000024083b */ /* 0x0008640000000200 */
.L_x_122:
[----:B------:R-:W-:Y:S05]  /*7750*/  BSYNC B1 ;  /* 0x0000000000017941 */ /* 0x000fea0003800000 */
.L_x_121:
[----:B----4-:R-:W-:Y:S05]  /*7760*/  VIADD R0, R25, 0x40 ;  /* 0x0000004019007836 */ /* 0x010fea0000000000 */
[----:B------:R-:W-:Y:S04]  /*7770*/  SHF.R.U32.HI R0, RZ, 0x15, R0 ;  /* 0x00000015ff007819 */ /* 0x000fe80000011600 */
[----:B------:R-:W-:Y:S11]  /*7780*/  LOP3.LUT P0, RZ, R0, 0x3, R46, 0x48, !PT ;  /* 0x0000000300ff7812 */ /* 0x000ff6000780482e */
[----:B------:R-:W-:Y:S02]  /*7790*/  @!UPT UIADD3 URZ, UPT, UPT, URZ, URZ, URZ ;  /* 0x000000fffffff290 */ /* 0x000fe4000fffe0ff */
[----:B------:R-:W-:Y:S05]  /*77a0*/  @!P0 BRA `(.L_x_126) ;  /* 0x0000000000408947 */ /* 0x000fea0003800000 */
[----:B------:R-:W4:Y:S01]  /*77b0*/  LDCU.64 UR8, c[0x4][0x70] ;  /* 0x01000e00ff0877ac */ /* 0x000f220008000a00 */
[----:B------:R-:W-:Y:S01]  /*77c0*/  MOV R3, 0x0 ;  /* 0x0000000000037802 */ /* 0x000fe20000000f00 */
[----:B------:R-:W-:Y:S02]  /*77d0*/  HFMA2 R12, -RZ, RZ, 0, 5.9604644775390625e-08 ;  /* 0x00000001ff0c7431 */ /* 0x000fe400000001ff */
[----:B---3--:R-:W-:Y:S02]  /*77e0*/  IMAD.MOV.U32 R8, RZ, RZ, 0x192 ;  /* 0x00000192ff087424 */ /* 0x008fe400078e00ff */
[----:B------:R-:W-:Y:S01]  /*77f0*/  IMAD.MOV.U32 R13, RZ, RZ, RZ ;  /* 0x000000ffff0d7224 */ /* 0x000fe200078e00ff */
[----:B------:R-:W3:Y:S01]  /*7800*/  LDCU.64 UR6, c[0x4][0x78] ;  /* 0x01000f00ff0677ac */ /* 0x000ee20008000a00 */
[----:B-1----:R-:W1:Y:S01]  /*7810*/  LDC.64 R2, c[0x4][R3] ;  /* 0x0100000003027b82 */ /* 0x002e620000000a00 */
[----:B------:R-:W5:Y:S01]  /*7820*/  LDCU.64 UR4, c[0x4][0x10] ;  /* 0x01000200ff0477ac */ /* 0x000f620008000a00 */
[----:B----4-:R-:W-:Y:S01]  /*7830*/  MOV R5, UR9 ;  /* 0x0000000900057c02 */ /* 0x010fe20008000f00 */
[----:B------:R-:W-:Y:S01]  /*7840*/  IMAD.U32 R4, RZ, RZ, UR8 ;  /* 0x00000008ff047e24 */ /* 0x000fe2000f8e00ff */
[----:B---3--:R-:W-:Y:S01]  /*7850*/  MOV R7, UR7 ;  /* 0x0000000700077c02 */ /* 0x008fe20008000f00 */
[----:B------:R-:W-:Y:S01]  /*7860*/  IMAD.U32 R6, RZ, RZ, UR6 ;  /* 0x00000006ff067e24 */ /* 0x000fe2000f8e00ff */
[----:B-----5:R-:W-:Y:S01]  /*7870*/  MOV R11, UR5 ;  /* 0x00000005000b7c02 */ /* 0x020fe20008000f00 */
[----:B------:R-:W-:Y:S02]  /*7880*/  IMAD.U32 R10, RZ, RZ, UR4 ;  /* 0x00000004ff0a7e24 */ /* 0x000fe4000f8e00ff */
[----:B------:R-:W-:Y:S07]  /*7890*/  LEPC R20, `(.L_x_126) ;  /* 0x000000001014794e */ /* 0x000fee0000000000 */
[----:B-12---:R-:W-:Y:S05]  /*78a0*/  CALL.ABS.NOINC R2 ;  /* 0x0000000002007343 */ /* 0x006fea0003c00000 */
.L_x_126:
[----:B------:R-:W-:Y:S01]  /*78b0*/  ISETP.NE.AND P6, PT, R58, RZ, PT ;  /* 0x000000ff3a00720c */ /* 0x000fe20003fc5270 */
[----:B------:R-:W-:Y:S05]  /*78c0*/  WARPSYNC.ALL ;  /* 0x0000000000007948 */ /* 0x000fea0003800000 */
[----:B------:R-:W-:Y:S01]  /*78d0*/  R2UR UR4, R25 ;  /* 0x00000000190472ca */ /* 0x000fe200000e0000 */
[--C-:B-1----:R-:W-:Y:S01]  /*78e0*/  HADD2.F32 R3, -RZ, R28.reuse.H0_H0 ;  /* 0x2000001cff037230 */ /* 0x102fe20000004100 */
[----:B------:R-:W-:Y:S01]  /*78f0*/  ISETP.NE.AND P0, PT, R57, RZ, PT ;  /* 0x000000ff3900720c */ /* 0x000fe20003f05270 */
[--C-:B------:R-:W-:Y:S01]  /*7900*/  HADD2.F32 R20, -RZ, R29.reuse.H0_H0 ;  /* 0x2000001dff147230 */ /* 0x100fe20000004100 */
[----:B------:R-:W-:Y:S01]  /*7910*/  BSSY.RECONVERGENT B0, `(.L_x_127) ;  /* 0x0000052000007945 */ /* 0x000fe20003800200 */
[----:B------:R-:W-:Y:S08]  /*7920*/  HADD2.F32 R21, -RZ, R29.H1_H1 ;  /* 0x3000001dff157230 */ /* 0x000ff00000004100 */
[----:B---3--:R-:W1:Y:S02]  /*7930*/  LDTM.16dp256bit.x4 R4, tmem[UR4+0x40] ;  /* 0x00004004000479ee */ /* 0x008e640008120000 */
[C---:B-1----:R-:W-:Y:S01]  /*7940*/  FMUL R0, R24.reuse, R4 ;  /* 0x0000000418007220 */ /* 0x042fe20000400000 */
[----:B------:R-:W-:Y:S02]  /*7950*/  HADD2.F32 R4, -RZ, R28.H1_H1 ;  /* 0x3000001cff047230 */ /* 0x000fe40000004100 */
[C---:B------:R-:W-:Y:S01]  /*7960*/  FMUL R2, R24.reuse, R5 ;  /* 0x0000000518027220 */ /* 0x040fe20000400000 */
[C---:B------:R-:W-:Y:S01]  /*7970*/  FMUL R7, R24.reuse, R7 ;  /* 0x0000000718077220 */ /* 0x040fe20000400000 */
[C---:B------:R-:W-:Y:S01]  /*7980*/  FFMA R0, R27.reuse, R3, R0 ;  /* 0x000000031b007223 */ /* 0x040fe20000000000 */
[C---:B------:R-:W-:Y:S01]  /*7990*/  FMUL R3, R24.reuse, R6 ;  /* 0x0000000618037220 */ /* 0x040fe20000400000 */
[C---:B------:R-:W-:Y:S01]  /*79a0*/  FFMA R2, R27.reuse, R4, R2 ;  /* 0x000000041b027223 */ /* 0x040fe20000000002 */
[C---:B------:R-:W-:Y:S01]  /*79b0*/  FMUL R4, R24.reuse, R8 ;  /* 0x0000000818047220 */ /* 0x040fe20000400000 */
[C---:B------:R-:W-:Y:S01]  /*79c0*/  FMUL R8, R24.reuse, R12 ;  /* 0x0000000c18087220 */ /* 0x040fe20000400000 */
[----:B------:R-:W-:Y:S01]  /*79d0*/  FMUL R12, R24, R16 ;  /* 0x00000010180c7220 */ /* 0x000fe20000400000 */
[C---:B------:R-:W-:Y:S01]  /*79e0*/  FFMA R3, R27.reuse, R20, R3 ;  /* 0x000000141b037223 */ /* 0x040fe20000000003 */
[----:B------:R-:W-:Y:S01]  /*79f0*/  F2FP.F16.F32.PACK_AB R32, R2, R0 ;  /* 0x000000000220723e */ /* 0x000fe200000000ff */
[--C-:B------:R-:W-:Y:S02]  /*7a00*/  HADD2.F32 R16, -RZ, R30.reuse.H0_H0 ;  /* 0x2000001eff107230 */ /* 0x100fe40000004100 */
[C---:B------:R-:W-:Y:S01]  /*7a10*/  FMUL R5, R24.reuse, R9 ;  /* 0x0000000918057220 */ /* 0x040fe20000400000 */
[----:B------:R-:W-:Y:S02]  /*7a20*/  HADD2.F32 R0, -RZ, R30.H1_H1 ;  /* 0x3000001eff007230 */ /* 0x000fe40000004100 */
[C---:B------:R-:W-:Y:S01]  /*7a30*/  FFMA R7, R27.reuse, R21, R7 ;  /* 0x000000151b077223 */ /* 0x040fe20000000007 */
[--C-:B------:R-:W-:Y:S02]  /*7a40*/  HADD2.F32 R2, -RZ, R31.reuse.H0_H0 ;  /* 0x2000001fff027230 */ /* 0x100fe40000004100 */
[C---:B------:R-:W-:Y:S01]  /*7a50*/  FMUL R6, R24.reuse, R10 ;  /* 0x0000000a18067220 */ /* 0x040fe20000400000 */
[C---:B------:R-:W-:Y:S01]  /*7a60*/  FFMA R4, R27.reuse, R16, R4 ;  /* 0x000000101b047223 */ /* 0x040fe20000000004 */
[----:B------:R-:W-:Y:S01]  /*7a70*/  FFMA R5, R27, R0, R5 ;  /* 0x000000001b057223 */ /* 0x000fe20000000005 */
[----:B------:R-:W-:Y:S01]  /*7a80*/  F2FP.F16.F32.PACK_AB R33, R7, R3 ;  /* 0x000000030721723e */ /* 0x000fe200000000ff */
[----:B------:R-:W-:Y:S02]  /*7a90*/  HADD2.F32 R16, -RZ, R31.H1_H1 ;  /* 0x3000001fff107230 */ /* 0x000fe40000004100 */
        /* <DEDUP_REMOVED lines=9> */
[C---:B------:R-:W-:Y:S01]  /*7b30*/  FFMA R8, R27.reuse, R0, R8 ;  /* 0x000000001b087223 */ /* 0x040fe20000000008 */
[C---:B------:R-:W-:Y:S01]  /*7b40*/  FFMA R9, R27.reuse, R2, R9 ;  /* 0x000000021b097223 */ /* 0x040fe20000000009 */
[----:B------:R-:W-:Y:S02]  /*7b50*/  HADD2.F32 R0, -RZ, R37.H1_H1 ;  /* 0x30000025ff007230 */ /* 0x000fe40000004100 */
[----:B------:R-:W-:Y:S01]  /*7b60*/  FFMA R10, R27, R3, R10 ;  /* 0x000000031b0a7223 */ /* 0x000fe2000000000a */
[----:B------:R-:W-:Y:S01]  /*7b70*/  F2FP.F16.F32.PACK_AB R35, R11, R6 ;  /* 0x000000060b23723e */ /* 0x000fe200000000ff */
[C---:B------:R-:W-:Y:S01]  /*7b80*/  FMUL R15, R24.reuse, R15 ;  /* 0x0000000f180f7220 */ /* 0x040fe20000400000 */
[--C-:B------:R-:W-:Y:S02]  /*7b90*/  HADD2.F32 R2, -RZ, R38.reuse.H0_H0 ;  /* 0x20000026ff027230 */ /* 0x100fe40000004100 */
[C---:B------:R-:W-:Y:S01]  /*7ba0*/  FMUL R13, R24.reuse, R17 ;  /* 0x00000011180d7220 */ /* 0x040fe20000400000 */
[----:B------:R-:W-:Y:S01]  /*7bb0*/  HADD2.F32 R3, -RZ, R38.H1_H1 ;  /* 0x30000026ff037230 */ /* 0x000fe20000004100 */
[----:B------:R1:W-:Y:S01]  /*7bc0*/  STSM.16.M88.4 [R60+0x2200], R32 ;  /* 0x002200203c007844 */ /* 0x0003e20000000200 */
[----:B------:R-:W-:Y:S01]  /*7bd0*/  F2FP.F16.F32.PACK_AB R8, R9, R8 ;  /* 0x000000080908723e */ /* 0x000fe200000000ff */
[--C-:B------:R-:W-:Y:S02]  /*7be0*/  HADD2.F32 R4, -RZ, R39.reuse.H0_H0 ;  /* 0x20000027ff047230 */ /* 0x100fe40000004100 */
[C---:B------:R-:W-:Y:S01]  /*7bf0*/  FMUL R14, R24.reuse, R18 ;  /* 0x00000012180e7220 */ /* 0x040fe20000400000 */
[----:B------:R-:W-:Y:S02]  /*7c00*/  HADD2.F32 R5, -RZ, R39.H1_H1 ;  /* 0x30000027ff057230 */ /* 0x000fe40000004100 */
[C---:B------:R-:W-:Y:S01]  /*7c10*/  FFMA R15, R27.reuse, R0, R15 ;  /* 0x000000001b0f7223 */ /* 0x040fe2000000000f */
[----:B------:R-:W-:Y:S01]  /*7c20*/  MOV R0, UR45 ;  /* 0x0000002d00007c02 */ /* 0x000fe20008000f00 */
        /* <DEDUP_REMOVED lines=18> */
[----:B---3--:R-:W3:Y:S01]  /*7d50*/  FENCE.VIEW.ASYNC.S ;  /* 0x00000000000073c6 */ /* 0x008ee20000000000 */
[----:B------:R-:W-:Y:S01]  /*7d60*/  @P6 PRMT R0, R65, 0x654, R0 ;  /* 0x0000065441006816 */ /* 0x000fe20000000000 */
[----:B---3--:R-:W-:Y:S06]  /*7d70*/  BAR.SYNC.DEFER_BLOCKING 0x1, 0x80 ;  /* 0x0042000000007b1d */ /* 0x008fec0000010000 */
[----:B------:R-:W-:Y:S05]  /*7d80*/  @P0 BRA `(.L_x_128) ;  /* 0x0000000000280947 */ /* 0x000fea0003800000 */
[----:B------:R-:W3:Y:S01]  /*7d90*/  LDCU.64 UR6, c[0x0][0x348] ;  /* 0x00006900ff0677ac */ /* 0x000ee20008000a00 */
[----:B------:R-:W-:Y:S02]  /*7da0*/  UIADD3 UR9, UPT, UPT, UR49, 0x40, URZ ;  /* 0x0000004031097890 */ /* 0x000fe4000fffe0ff */
[----:B------:R-:W-:Y:S01]  /*7db0*/  UIADD3 UR8, UPT, UPT, UR44, 0x2200, URZ ;  /* 0x000022002c087890 */ /* 0x000fe2000fffe0ff */
[----:B------:R-:W-:Y:S01]  /*7dc0*/  UMOV UR10, UR50 ;  /* 0x00000032000a7c82 */ /* 0x000fe20008000000 */
[----:B------:R-:W-:Y:S01]  /*7dd0*/  UMOV UR11, UR36 ;  /* 0x00000024000b7c82 */ /* 0x000fe20008000000 */
[----:B---3--:R-:W-:Y:S04]  /*7de0*/  UIADD3 UR4, UP0, UPT, UR6, 0x680, URZ ;  /* 0x0000068006047890 */ /* 0x008fe8000ff1e0ff */
[----:B------:R-:W-:Y:S09]  /*7df0*/  UIADD3.X UR5, UPT, UPT, URZ, UR7, URZ, UP0, !UPT ;  /* 0x00000007ff057290 */ /* 0x000ff200087fe4ff */
[----:B------:R3:W-:Y:S01]  /*7e00*/  UTMASTG.3D [UR8], [UR4] ;  /* 0x00000008040073b5 */ /* 0x0007e20008010000 */
[----:B------:R0:W-:Y:S01]  /*7e10*/  UTMACMDFLUSH ;  /* 0x00000000000079b7 */ /* 0x0001e20000000000 */
[----:B---3--:R-:W-:Y:S04]  /*7e20*/  DEPBAR.LE SB0, 0x1 ;  /* 0x000080400000791a */ /* 0x008fe80000000000 */
.L_x_128:
[----:B------:R-:W-:Y:S05]  /*7e30*/  BSYNC.RECONVERGENT B0 ;  /* 0x0000000000007941 */ /* 0x000fea0003800200 */
.L_x_127:
        /* <DEDUP_REMOVED lines=8> */
[----:B---3--:R-:W-:Y:S06]  /*7ec0*/  @!P6 BRA `(.L_x_130) ;  /* 0x000000000040e947 */ /* 0x008fec0003800000 */
        /* <DEDUP_REMOVED lines=8> */
[----:B------:R-:W3:Y:S02]  /*7f50*/  SYNCS.PHASECHK.TRANS64.TRYWAIT P0, [R3+URZ+0x80], R0 ;  /* 0x00008000030075a7 */ /* 0x000ee400080011ff */
[----:B---3--:R-:W-:Y:S05]  /*7f60*/  @!P0 BRA `(.L_x_133) ;  /* 0x0000001400ec8947 */ /* 0x008fea0003800000 */
.L_x_132:
[----:B------:R-:W-:Y:S05]  /*7f70*/  BSYNC B0 ;  /* 0x0000000000007941 */ /* 0x000fea0003800000 */
.L_x_131:
[----:B------:R-:W-:Y:S11]  /*7f80*/  ISETP.NE.AND P0, PT, R64, RZ, PT ;  /* 0x000000ff4000720c */ /* 0x000ff60003f05270 */
[----:B------:R-:W-:Y:S02]  /*7f90*/  @!UPT UIADD3 URZ, UPT, UPT, URZ, URZ, URZ ;  /* 0x000000fffffff290 */ /* 0x000fe4000fffe0ff */
[----:B------:R-:W-:Y:S05]  /*7fa0*/  @P0 WARPSYNC.ALL ;  /* 0x0000000000000948 */ /* 0x000fea0003800000 */
[----:B------:R4:W1:Y:S04]  /*7fb0*/  @P0 LDSM.16.M88.4 R28, [R61+UR44+0x200] ;  /* 0x0002002c3d1c083b */ /* 0x0008680008000200 */
[----:B------:R4:W1:Y:S02]  /*7fc0*/  @P0 LDSM.16.M88.4 R36, [R2+0x200] ;  /* 0x000200000224083b */ /* 0x0008640000000200 */
.L_x_130:
[----:B------:R-:W-:Y:S05]  /*7fd0*/  BSYNC B1 ;  /* 0x0000000000017941 */ /* 0x000fea0003800000 */
.L_x_129:
[----:B---3--:R-:W-:Y:S05]  /*7fe0*/  VIADD R0, R25, 0x60 ;  /* 0x0000006019007836 */ /* 0x008fea0000000000 */
[----:B------:R-:W-:Y:S04]  /*7ff0*/  SHF.R.U32.HI R0, RZ, 0x15, R0 ;  /* 0x00000015ff007819 */ /* 0x000fe80000011600 */
[----:B------:R-:W-:Y:S11]  /*8000*/  LOP3.LUT P0, RZ, R0, 0x3, R46, 0x48, !PT ;  /* 0x0000000300ff7812 */ /* 0x000ff6000780482e */
[----:B------:R-:W-:Y:S02]  /*8010*/  @!UPT UIADD3 URZ, UPT, UPT, URZ, URZ, URZ ;  /* 0x000000fffffff290 */ /* 0x000fe4000fffe0ff */
[----:B------:R-:W-:Y:S05]  /*8020*/  @!P0 BRA `(.L_x_134) ;  /* 0x0000000000408947 */ /* 0x000fea0003800000 */
[----:B------:R-:W3:Y:S01]  /*8030*/  LDCU.64 UR8, c[0x4][0x70] ;  /* 0x01000e00ff0877ac */ /* 0x000ee20008000a00 */
[----:B------:R-:W-:Y:S01]  /*8040*/  MOV R3, 0x0 ;  /* 0x0000000000037802 */ /* 0x000fe20000000f00 */
[----:B------:R-:W-:Y:S02]  /*8050*/  HFMA2 R12, -RZ, RZ, 0, 5.9604644775390625e-08 ;  /* 0x00000001ff0c7431 */ /* 0x000fe400000001ff */
[----:B-1----:R-:W-:Y:S02]  /*8060*/  IMAD.MOV.U32 R8, RZ, RZ, 0x192 ;  /* 0x00000192ff087424 */ /* 0x002fe400078e00ff */
[----:B------:R-:W-:Y:S01]  /*8070*/  IMAD.MOV.U32 R13, RZ, RZ, RZ ;  /* 0x000000ffff0d7224 */ /* 0x000fe200078e00ff */
[----:B------:R-:W1:Y:S01]  /*8080*/  LDCU.64 UR6, c[0x4][0x78] ;  /* 0x01000f00ff0677ac */ /* 0x000e620008000a00 */
[----:B----4-:R-:W4:Y:S01]  /*8090*/  LDC.64 R2, c[0x4][R3] ;  /* 0x0100000003027b82 */ /* 0x010f220000000a00 */
        /* <DEDUP_REMOVED lines=9> */
.L_x_134:
[----:B------:R-:W-:Y:S01]  /*8130*/  ISETP.NE.AND P0, PT, R57, RZ, PT ;  /* 0x000000ff3900720c */ /* 0x000fe20003f05270 */
[----:B------:R-:W-:Y:S05]  /*8140*/  WARPSYNC.ALL ;  /* 0x0000000000007948 */ /* 0x000fea0003800000 */
[----:B------:R-:W-:Y:S01]  /*8150*/  R2UR UR4, R25 ;  /* 0x00000000190472ca */ /* 0x000fe200000e0000 */
[----:B------:R-:W3:Y:S01]  /*8160*/  S2UR UR5, SR_CgaCtaId ;  /* 0x00000000000579c3 */ /* 0x000ee20000008800 */
[--C-:B-1----:R-:W-:Y:S01]  /*8170*/  HADD2.F32 R0, -RZ, R28.reuse.H0_H0 ;  /* 0x2000001cff007230 */ /* 0x102fe20000004100 */
[----:B------:R-:W-:Y:S01]  /*8180*/  BSSY.RECONVERGENT B0, `(.L_x_135) ;  /* 0x0000052000007945 */ /* 0x000fe20003800200 */
[----:B----4-:R-:W-:Y:S02]  /*8190*/  HADD2.F32 R2, -RZ, R28.H1_H1 ;  /* 0x3000001cff027230 */ /* 0x010fe40000004100 */
[--C-:B------:R-:W-:Y:S02]  /*81a0*/  HADD2.F32 R3, -RZ, R29.reuse.H0_H0 ;  /* 0x2000001dff037230 */ /* 0x100fe40000004100 */
[----:B------:R-:W-:Y:S02]  /*81b0*/  HADD2.F32 R20, -RZ, R29.H1_H1 ;  /* 0x3000001dff147230 */ /* 0x000fe40000004100 */
[--C-:B------:R-:W-:Y:S02]  /*81c0*/  HADD2.F32 R21, -RZ, R30.reuse.H0_H0 ;  /* 0x2000001eff157230 */ /* 0x100fe40000004100 */
[----:B------:R-:W-:Y:S01]  /*81d0*/  HADD2.F32 R25, -RZ, R30.H1_H1 ;  /* 0x3000001eff197230 */ /* 0x000fe20000004100 */
[----:B------:R-:W1:Y:S01]  /*81e0*/  LDTM.16dp256bit.x4 R4, tmem[UR4+0x60] ;  /* 0x00006004000479ee */ /* 0x000e620008120000 */
[----:B------:R-:W-:Y:S01]  /*81f0*/  R2UR UR4, R26 ;  /* 0x000000001a0472ca */ /* 0x000fe200000e0000 */
[----:B------:R-:W-:Y:S01]  /*8200*/  NOP ;  /* 0x0000000000007918 */ /* 0x000fe20000000000 */
[--C-:B------:R-:W-:Y:S02]  /*8210*/  HADD2.F32 R26, -RZ, R31.reuse.H0_H0 ;  /* 0x2000001fff1a7230 */ /* 0x100fe40000004100 */
[----:B------:R-:W-:Y:S02]  /*8220*/  HADD2.F32 R28, -RZ, R31.H1_H1 ;  /* 0x3000001fff1c7230 */ /* 0x000fe40000004100 */
[--C-:B------:R-:W-:Y:S02]  /*8230*/  HADD2.F32 R29, -RZ, R36.reuse.H0_H0 ;  /* 0x20000024ff1d7230 */ /* 0x100fe40000004100 */
[----:B------:R-:W-:Y:S02]  /*8240*/  HADD2.F32 R30, -RZ, R36.H1_H1 ;  /* 0x30000024ff1e7230 */ /* 0x000fe40000004100 */
[--C-:B------:R-:W-:Y:S02]  /*8250*/  HADD2.F32 R31, -RZ, R37.reuse.H0_H0 ;  /* 0x20000025ff1f7230 */ /* 0x100fe40000004100 */
[----:B------:R-:W-:Y:S01]  /*8260*/  HADD2.F32 R32, -RZ, R37.H1_H1 ;  /* 0x30000025ff207230 */ /* 0x000fe20000004100 */
[----:B------:R-:W-:Y:S01]  /*8270*/  UIADD3 UR4, UPT, UPT, UR4, 0x110, URZ ;  /* 0x0000011004047890 */ /* 0x000fe2000fffe0ff */
[--C-:B------:R-:W-:Y:S02]  /*8280*/  HADD2.F32 R33, -RZ, R38.reuse.H0_H0 ;  /* 0x20000026ff217230 */ /* 0x100fe40000004100 */
[----:B------:R-:W-:Y:S02]  /*8290*/  HADD2.F32 R34, -RZ, R38.H1_H1 ;  /* 0x30000026ff227230 */ /* 0x000fe40000004100 */
[--C-:B------:R-:W-:Y:S02]  /*82a0*/  HADD2.F32 R35, -RZ, R39.reuse.H0_H0 ;  /* 0x20000027ff237230 */ /* 0x100fe40000004100 */
[----:B------:R-:W-:Y:S02]  /*82b0*/  HADD2.F32 R36, -RZ, R39.H1_H1 ;  /* 0x30000027ff247230 */ /* 0x000fe40000004100 */
[C---:B-1----:R-:W-:Y:S01]  /*82c0*/  FMUL R4, R24.reuse, R4 ;  /* 0x0000000418047220 */ /* 0x042fe20000400000 */
[----:B---3--:R-:W-:Y:S01]  /*82d0*/  UPRMT UR4, UR5, 0x654, UR4 ;  /* 0x0000065405047896 */ /* 0x008fe20008000004 */
[C---:B------:R-:W-:Y:S01]  /*82e0*/  FMUL R5, R24.reuse, R5 ;  /* 0x0000000518057220 */ /* 0x040fe20000400000 */
[C---:B------:R-:W-:Y:S01]  /*82f0*/  FMUL R6, R24.reuse, R6 ;  /* 0x0000000618067220 */ /* 0x040fe20000400000 */
[C---:B------:R-:W-:Y:S01]  /*8300*/  FFMA R4, R27.reuse, R0, R4 ;  /* 0x000000001b047223 */ /* 0x040fe20000000004 */
[C---:B------:R-:W-:Y:S01]  /*8310*/  FMUL R7, R24.reuse, R7 ;  /* 0x0000000718077220 */ /* 0x040fe20000400000 */
[C---:B------:R-:W-:Y:S01]  /*8320*/  FFMA R5, R27.reuse, R2, R5 ;  /* 0x000000021b057223 */ /* 0x040fe20000000005 */
[C---:B------:R-:W-:Y:S01]  /*8330*/  FFMA R6, R27.reuse, R3, R6 ;  /* 0x000000031b067223 */ /* 0x040fe20000000006 */
[C---:B------:R-:W-:Y:S01]  /*8340*/  FMUL R8, R24.reuse, R8 ;  /* 0x0000000818087220 */ /* 0x040fe20000400000 */
[----:B------:R-:W-:Y:S01]  /*8350*/  FFMA R7, R27, R20, R7 ;  /* 0x000000141b077223 */ /* 0x000fe20000000007 */
[----:B------:R-:W-:Y:S01]  /*8360*/  SYNCS.ARRIVE.TRANS64.RED.A1T0 RZ, [UR4], RZ ;  /* 0x000000ffffff79a7 */ /* 0x000fe20008100404 */
[----:B------:R-:W-:Y:S01]  /*8370*/  F2FP.F16.F32.PACK_AB R4, R5, R4 ;  /* 0x000000040504723e */ /* 0x000fe200000000ff */
[----:B------:R-:W-:Y:S01]  /*8380*/  FFMA R8, R27, R21, R8 ;  /* 0x000000151b087223 */ /* 0x000fe20000000008 */
[C---:B------:R-:W-:Y:S01]  /*8390*/  FMUL R9, R24.reuse, R9 ;  /* 0x0000000918097220 */ /* 0x040fe20000400000 */
[----:B------:R-:W-:Y:S01]  /*83a0*/  F2FP.F16.F32.PACK_AB R5, R7, R6 ;  /* 0x000000060705723e */ /* 0x000fe200000000ff */
[C---:B------:R-:W-:Y:S01]  /*83b0*/  FMUL R0, R24.reuse, R10 ;  /* 0x0000000a18007220 */ /* 0x040fe20000400000 */
[C---:B------:R-:W-:Y:S01]  /*83c0*/  FMUL R2, R24.reuse, R11 ;  /* 0x0000000b18027220 */ /* 0x040fe20000400000 */
[C---:B------:R-:W-:Y:S01]  /*83d0*/  FMUL R3, R24.reuse, R12 ;  /* 0x0000000c18037220 */ /* 0x040fe20000400000 */
[C---:B------:R-:W-:Y:S01]  /*83e0*/  FFMA R9, R27.reuse, R25, R9 ;  /* 0x000000191b097223 */ /* 0x040fe20000000009 */
[C---:B------:R-:W-:Y:S01]  /*83f0*/  FMUL R10, R24.reuse, R13 ;  /* 0x0000000d180a7220 */ /* 0x040fe20000400000 */
[C---:B------:R-:W-:Y:S01]  /*8400*/  FFMA R0, R27.reuse, R26, R0 ;  /* 0x0000001a1b007223 */ /* 0x040fe20000000000 */
[C---:B------:R-:W-:Y:S01]  /*8410*/  FMUL R11, R24.reuse, R14 ;  /* 0x0000000e180b7220 */ /* 0x040fe20000400000 */
[C---:B------:R-:W-:Y:S01]  /*8420*/  FFMA R2, R27.reuse, R28, R2 ;  /* 0x0000001c1b027223 */ /* 0x040fe20000000002 */
[C---:B------:R-:W-:Y:S01]  /*8430*/  FMUL R15, R24.reuse, R15 ;  /* 0x0000000f180f7220 */ /* 0x040fe20000400000 */
[C---:B------:R-:W-:Y:S01]  /*8440*/  FMUL R12, R24.reuse, R16 ;  /* 0x00000010180c7220 */ /* 0x040fe20000400000 */
[C---:B------:R-:W-:Y:S01]  /*8450*/  FFMA R3, R27.reuse, R29, R3 ;  /* 0x0000001d1b037223 */ /* 0x040fe20000000003 */
[C---:B------:R-:W-:Y:S01]  /*8460*/  FMUL R13, R24.reuse, R17 ;  /* 0x00000011180d7220 */ /* 0x040fe20000400000 */
[C---:B------:R-:W-:Y:S01]  /*8470*/  FFMA R10, R27.reuse, R30, R10 ;  /* 0x0000001e1b0a7223 */ /* 0x040fe2000000000a */
[C---:B------:R-:W-:Y:S01]  /*8480*/  FMUL R14, R24.reuse, R18 ;  /* 0x00000012180e7220 */ /* 0x040fe20000400000 */
[C---:B------:R-:W-:Y:S01]  /*8490*/  FFMA R11, R27.reuse, R31, R11 ;  /* 0x0000001f1b0b7223 */ /* 0x040fe2000000000b */
        /* <DEDUP_REMOVED lines=32> */
.L_x_136:
[----:B------:R-:W-:Y:S05]  /*86a0*/  BSYNC.RECONVERGENT B0 ;  /* 0x0000000000007941 */ /* 0x000fea0003800200 */
.L_x_135:
[----:B------:R-:W-:Y:S01]  /*86b0*/  BAR.SYNC.DEFER_BLOCKING 0x1, 0x80 ;  /* 0x0042000000007b1d */ /* 0x000fe20000010000 */
[----:B------:R-:W-:Y:S01]  /*86c0*/  UISETP.NE.AND UP0, UPT, UR47, -0x4, UPT ;  /* 0xfffffffc2f00788c */ /* 0x000fe2000bf05270 */
[----:B------:R-:W-:Y:S08]  /*86d0*/  IADD3 R22, PT, PT, R22, 0x1, RZ ;  /* 0x0000000116167810 */ /* 0x000ff00007ffe0ff */
[----:B------:R-:W-:Y:S05]  /*86e0*/  BRA.U !UP0, `(.L_x_137) ;  /* 0x0000000108247547 */ /* 0x000fea000b800000 */
[----:B------:R-:W-:Y:S01]  /*86f0*/  ISETP.NE.AND P0, PT, R58, RZ, PT ;  /* 0x000000ff3a00720c */ /* 0x000fe20003f05270 */
[----:B------:R-:W-:Y:S01]  /*8700*/  IMAD.U32 R0, RZ, RZ, UR46 ;  /* 0x0000002eff007e24 */ /* 0x000fe2000f8e00ff */
[----:B------:R-:W-:Y:S04]  /*8710*/  UIADD3 UR4, UPT, UPT, UR46, 0x1, URZ ;  /* 0x000000012e047890 */ /* 0x000fe8000fffe0ff */
[----:B------:R-:W-:Y:S04]  /*8720*/  UISETP.NE.AND UP0, UPT, UR4, 0x4, UPT ;  /* 0x000000040400788c */ /* 0x000fe8000bf05270 */
[----:B------:R-:W-:Y:S03]  /*8730*/  USEL UR46, UR4, URZ, UP0 ;  /* 0x000000ff042e7287 */ /* 0x000fe60008000000 */
[----:B------:R-:W-:Y:S05]  /*8740*/  @P0 LEA R0, R0, UR44, 0x3 ;  /* 0x0000002c00000c11 */ /* 0x000fea000f8e18ff */
[----:B------:R-:W-:Y:S05]  /*8750*/  @P0 VIADD R0, R0, 0xa0 ;  /* 0x000000a000000836 */ /* 0x000fea0000000000 */
[----:B------:R-:W-:Y:S04]  /*8760*/  @P0 PRMT R0, R65, 0x654, R0 ;  /* 0x0000065441000816 */ /* 0x000fe80000000000 */
[----:B------:R3:W-:Y:S03]  /*8770*/  @P0 SYNCS.ARRIVE.TRANS64.RED.A1T0 RZ, [R0+URZ], RZ ;  /* 0x000000ff00ff09a7 */ /* 0x0007e600081004ff */
.L_x_137:
[----:B------:R-:W-:Y:S01]  /*8780*/  R2UR UR5, R47 ;  /* 0x000000002f0572ca */ /* 0x000fe200000e0000 */
[----:B------:R-:W-:Y:S01]  /*8790*/  UISETP.NE.AND UP0, UPT, UR61, URZ, UPT ;  /* 0x000000ff3d00728c */ /* 0x000fe2000bf05270 */
[----:B------:R-:W-:Y:S01]  /*87a0*/  R2UR UR4, R48 ;  /* 0x00000000300472ca */ /* 0x000fe200000e0000 */
[----:B------:R-:W-:Y:S01]  /*87b0*/  UIADD3 UR47, UPT, UPT, UR47, 0x4, URZ ;  /* 0x000000042f2f7890 */ /* 0x000fe2000fffe0ff */
[----:B------:R-:W-:Y:S01]  /*87c0*/  ISETP.NE.AND P0, PT, R52, 0x2, PT ;  /* 0x000000023400780c */ /* 0x000fe20003f05270 */
[----:B------:R-:W-:Y:S01]  /*87d0*/  UMOV UR36, UR60 ;  /* 0x0000003c00247c82 */ /* 0x000fe20008000000 */
[----:B------:R-:W-:Y:S02]  /*87e0*/  ISETP.NE.AND P1, PT, R22, 0x4, PT ;  /* 0x000000041600780c */ /* 0x000fe40003f25270 */
[----:B------:R-:W-:Y:S02]  /*87f0*/  SEL R2, RZ, 0x1, P0 ;  /* 0x00000001ff027807 */ /* 0x000fe40000000000 */
[----:B---3--:R-:W-:Y:S02]  /*8800*/  SEL R0, RZ, 0x1, P1 ;  /* 0x00000001ff007807 */ /* 0x008fe40000800000 */
[----:B------:R-:W-:Y:S01]  /*8810*/  LOP3.LUT R53, R53, R2, RZ, 0x3c, !PT ;  /* 0x0000000235357212 */ /* 0x000fe200078e3cff */
[----:B------:R-:W-:Y:S01]  /*8820*/  UIADD3 UR20, UPT, UPT, UR37, UR5, URZ ;  /* 0x0000000525147290 */ /* 0x000fe2000fffe0ff */
[----:B------:R-:W-:Y:S01]  /*8830*/  LOP3.LUT R54, R54, R0, RZ, 0x3c, !PT ;  /* 0x0000000036367212 */ /* 0x000fe200078e3cff */
[----:B------:R-:W-:Y:S01]  /*8840*/  UIADD3 UR16, UPT, UPT, UR38, UR4, URZ ;  /* 0x0000000426107290 */ /* 0x000fe2000fffe0ff */
[----:B------:R-:W-:Y:S02]  /*8850*/  SEL R52, R52, RZ, P0 ;  /* 0x000000ff34347207 */ /* 0x000fe40000000000 */
[----:B------:R-:W-:Y:S01]  /*8860*/  SEL R22, R22, RZ, P1 ;  /* 0x000000ff16167207 */ /* 0x000fe20000800000 */
[----:B------:R-:W-:Y:S08]  /*8870*/  BRA.U UP0, `(.L_x_138) ;  /* 0xffffffcd00b07547 */ /* 0x000ff0000b83ffff */
[----:B------:R-:W-:-:S13]  /*8880*/  R2UR UR4, R49 ;  /* 0x00000000310472ca */ /* 0x000fda00000e0000 */
[----:B------:R-:W-:-:S09]  /*8890*/  UISETP.NE.AND UP0, UPT, UR4, URZ, UPT ;  /* 0x000000ff0400728c */ /* 0x000fd2000bf05270 */
[----:B------:R-:W-:Y:S05]  /*88a0*/  BRA.U !UP0, `(.L_x_139) ;  /* 0x0000000108487547 */ /* 0x000fea000b800000 */
[----:B------:R-:W3:Y:S02]  /*88b0*/  LDCU.64 UR4, c[0x0][0x890] ;  /* 0x00011200ff0477ac */ /* 0x000ee40008000a00 */
[----:B---3--:R-:W-:-:S04]  /*88c0*/  UISETP.NE.U32.AND UP0, UPT, UR4, URZ, UPT ;  /* 0x000000ff0400728c */ /* 0x008fc8000bf05070 */
[----:B------:R-:W-:-:S09]  /*88d0*/  UISETP.NE.AND.EX UP0, UPT, UR5, URZ, UPT, UP0 ;  /* 0x000000ff0500728c */ /* 0x000fd2000bf05300 */
[----:B------:R-:W-:Y:S05]  /*88e0*/  BRA.U UP0, `(.L_x_140) ;  /* 0x00000001000c7547 */ /* 0x000fea000b800000 */
[----:B------:R-:W-:-:S13]  /*88f0*/  FSETP.NEU.AND P0, PT, R27, RZ, PT ;  /* 0x000000ff1b00720b */ /* 0x000fda0003f0d000 */
[----:B------:R-:W-:Y:S05]  /*8900*/  @!P0 EXIT ;  /* 0x000000000000894d */ /* 0x000fea0003800000 */
[----:B------:R-:W-:Y:S05]  /*8910*/  BRA `(.L_x_139) ;  /* 0x00000000002c7947 */ /* 0x000fea0003800000 */
.L_x_140:
[----:B------:R-:W-:Y:S01]  /*8920*/  ISETP.NE.AND P0, PT, R51, RZ, PT ;  /* 0x000000ff3300720c */ /* 0x000fe20003f05270 */
[----:B------:R-:W-:-:S12]  /*8930*/  BSSY.RECONVERGENT B0, `(.L_x_139) ;  /* 0x0000009000007945 */ /* 0x000fd80003800200 */
[----:B------:R-:W-:Y:S05]  /*8940*/  @P0 BRA `(.L_x_141) ;  /* 0x0000000000140947 */ /* 0x000fea0003800000 */
[----:B------:R-:W3:Y:S02]  /*8950*/  LDCU.64 UR4, c[0x0][0x888] ;  /* 0x00011100ff0477ac */ /* 0x000ee40008000a00 */
[----:B---3--:R-:W-:-:S04]  /*8960*/  ISETP.NE.U32.AND P0, PT, RZ, UR4, PT ;  /* 0x00000004ff007c0c */ /* 0x008fc8000bf05070 */
[----:B------:R-:W-:-:S13]  /*8970*/  ISETP.NE.AND.EX P0, PT, RZ, UR5, PT, P0 ;  /* 0x00000005ff007c0c */ /* 0x000fda000bf05300 */
[----:B------:R-:W-:Y:S05]  /*8980*/  @!P0 EXIT ;  /* 0x000000000000894d */ /* 0x000fea0003800000 */
[----:B------:R-:W-:Y:S05]  /*8990*/  BRA `(.L_x_142) ;  /* 0x0000000000087947 */ /* 0x000fea0003800000 */
.L_x_141:
[----:B------:R-:W-:-:S13]  /*89a0*/  FSETP.NEU.AND P0, PT, R27, RZ, PT ;  /* 0x000000ff1b00720b */ /* 0x000fda0003f0d000 */
[----:B------:R-:W-:Y:S05]  /*89b0*/  @!P0 EXIT ;  /* 0x000000000000894d */ /* 0x000fea0003800000 */
.L_x_142:
[----:B------:R-:W-:Y:S05]  /*89c0*/  BSYNC.RECONVERGENT B0 ;  /* 0x0000000000007941 */ /* 0x000fea0003800200 */
.L_x_139:
[----:B------:R-:W3:Y:S01]  /*89d0*/  S2UR UR5, SR_CgaCtaId ;  /* 0x00000000000579c3 */ /* 0x000ee20000008800 */
[----:B------:R-:W-:Y:S01]  /*89e0*/  ULEA UR4, UR46, UR44, 0x3 ;  /* 0x0000002c2e047291 */ /* 0x000fe2000f8e18ff */
[----:B------:R-:W-:-:S04]  /*89f0*/  DEPBAR.LE SB0, 0x0 ;  /* 0x000080000000791a */ /* 0x000fc80000000000 */
[----:B------:R-:W-:-:S04]  /*8a00*/  UIADD3 UR4, UPT, UPT, UR4, 0xa0, URZ ;  /* 0x000000a004047890 */ /* 0x000fc8000fffe0ff */
[----:B---3--:R-:W-:-:S09]  /*8a10*/  UPRMT UR4, UR5, 0x654, UR4 ;  /* 0x0000065405047896 */ /* 0x008fd20008000004 */
[----:B------:R-:W-:Y:S01]  /*8a20*/  SYNCS.ARRIVE.TRANS64.RED.A1T0 RZ, [UR4], RZ ;  /* 0x000000ffffff79a7 */ /* 0x000fe20008100404 */
[----:B------:R-:W-:Y:S05]  /*8a30*/  EXIT ;  /* 0x000000000000794d */ /* 0x000fea0003800000 */
.L_x_25:
[----:B-1----:R1:W3:Y:S02]  /*8a40*/  SYNCS.PHASECHK.TRANS64.TRYWAIT P0, [R0+URZ+0x140], R2 ;  /* 0x00014002000075a7 */ /* 0x0022e400080011ff */
[----:B---3--:R-:W-:Y:S05]  /*8a50*/  @!P0 NANOSLEEP.SYNCS 0x989680 ;  /* 0x009896800000895d */ /* 0x008fea0003900000 */
[----:B------:R-:W3:Y:S02]  /*8a60*/  @!P0 SYNCS.PHASECHK.TRANS64 P0, [R0+URZ+0x140], R2 ;  /* 0x00014002000085a7 */ /* 0x000ee400080010ff */
[----:B---3--:R-:W-:Y:S05]  /*8a70*/  @!P0 BRA `(.L_x_25) ;  /* 0xfffffffc00f08947 */ /* 0x008fea000383ffff */
[----:B------:R-:W-:Y:S05]  /*8a80*/  BRA `(.L_x_143) ;  /* 0xffffff9000207947 */ /* 0x000fea000383ffff */
.L_x_28:
[----:B-1----:R-:W-:-:S07]  /*8a90*/  MOV R0, UR33 ;  /* 0x0000002100007c02 */ /* 0x002fce0008000f00 */
.L_x_144:
[----:B-1----:R1:W3:Y:S02]  /*8aa0*/  SYNCS.PHASECHK.TRANS64.TRYWAIT P0, [R0+URZ+0x40], R3 ;  /* 0x00004003000075a7 */ /* 0x0022e400080011ff */
[----:B---3--:R-:W-:Y:S05]  /*8ab0*/  @!P0 NANOSLEEP.SYNCS 0x989680 ;  /* 0x009896800000895d */ /* 0x008fea0003900000 */
[----:B------:R-:W3:Y:S02]  /*8ac0*/  @!P0 SYNCS.PHASECHK.TRANS64 P0, [R0+URZ+0x40], R3 ;  /* 0x00004003000085a7 */ /* 0x000ee400080010ff */
[----:B---3--:R-:W-:Y:S05]  /*8ad0*/  @!P0 BRA `(.L_x_144) ;  /* 0xfffffffc00f08947 */ /* 0x008fea000383ffff */
[----:B------:R-:W-:Y:S05]  /*8ae0*/  BRA `(.L_x_27) ;  /* 0xffffff9000647947 */ /* 0x000fea000383ffff */
.L_x_35:
[----:B-1----:R-:W-:-:S07]  /*8af0*/  MOV R0, UR17 ;  /* 0x0000001100007c02 */ /* 0x002fce0008000f00 */
.L_x_145:
[----:B-1----:R1:W3:Y:S02]  /*8b00*/  SYNCS.PHASECHK.TRANS64.TRYWAIT P0, [R0+URZ+0x40], R3 ;  /* 0x00004003000075a7 */ /* 0x0022e400080011ff */
[----:B---3--:R-:W-:Y:S05]  /*8b10*/  @!P0 NANOSLEEP.SYNCS 0x989680 ;  /* 0x009896800000895d */ /* 0x008fea0003900000 */
[----:B------:R-:W3:Y:S02]  /*8b20*/  @!P0 SYNCS.PHASECHK.TRANS64 P0, [R0+URZ+0x40], R3 ;  /* 0x00004003000085a7 */ /* 0x000ee400080010ff */
[----:B---3--:R-:W-:Y:S05]  /*8b30*/  @!P0 BRA `(.L_x_145) ;  /* 0xfffffffc00f08947 */ /* 0x008fea000383ffff */
[----:B------:R-:W-:Y:S05]  /*8b40*/  BRA `(.L_x_34) ;  /* 0xffffff94002c7947 */ /* 0x000fea000383ffff */
.L_x_40:
[----:B-1----:R1:W3:Y:S02]  /*8b50*/  SYNCS.PHASECHK.TRANS64.TRYWAIT P0, [R3+URZ+0xd0], R0 ;  /* 0x0000d000030075a7 */ /* 0x0022e400080011ff */
[----:B---3--:R-:W-:Y:S05]  /*8b60*/  @!P0 NANOSLEEP.SYNCS 0x989680 ;  /* 0x009896800000895d */ /* 0x008fea0003900000 */
[----:B------:R-:W3:Y:S02]  /*8b70*/  @!P0 SYNCS.PHASECHK.TRANS64 P0, [R3+URZ+0xd0], R0 ;  /* 0x0000d000030085a7 */ /* 0x000ee400080010ff */
[----:B---3--:R-:W-:Y:S05]  /*8b80*/  @!P0 BRA `(.L_x_40) ;  /* 0xfffffffc00f08947 */ /* 0x008fea000383ffff */
[----:B------:R-:W-:Y:S05]  /*8b90*/  BRA `(.L_x_146) ;  /* 0xffffff9400cc7947 */ /* 0x000fea000383ffff */
.L_x_44:
[----:B------:R-:W-:-:S07]  /*8ba0*/  MOV R0, UR4 ;  /* 0x0000000400007c02 */ /* 0x000fce0008000f00 */
.L_x_147:
[----:B-1----:R1:W3:Y:S02]  /*8bb0*/  SYNCS.PHASECHK.TRANS64.TRYWAIT P0, [R0+URZ], R2 ;  /* 0x00000002000075a7 */ /* 0x0022e400080011ff */
[----:B---3--:R-:W-:Y:S05]  /*8bc0*/  @!P0 NANOSLEEP.SYNCS 0x989680 ;  /* 0x009896800000895d */ /* 0x008fea0003900000 */
[----:B------:R-:W3:Y:S02]  /*8bd0*/  @!P0 SYNCS.PHASECHK.TRANS64 P0, [R0+URZ], R2 ;  /* 0x00000002000085a7 */ /* 0x000ee400080010ff */
[----:B---3--:R-:W-:Y:S05]  /*8be0*/  @!P0 BRA `(.L_x_147) ;  /* 0xfffffffc00f08947 */ /* 0x008fea000383ffff */
[----:B------:R-:W-:Y:S05]  /*8bf0*/  BRA `(.L_x_148) ;  /* 0xffffff9c00787947 */ /* 0x000fea000383ffff */
.L_x_45:
[----:B------:R-:W-:-:S07]  /*8c00*/  MOV R0, UR5 ;  /* 0x0000000500007c02 */ /* 0x000fce0008000f00 */
.L_x_149:
[----:B-1----:R1:W3:Y:S02]  /*8c10*/  SYNCS.PHASECHK.TRANS64.TRYWAIT P0, [R0+URZ], R3 ;  /* 0x00000003000075a7 */ /* 0x0022e400080011ff */
[----:B---3--:R-:W-:Y:S05]  /*8c20*/  @!P0 NANOSLEEP.SYNCS 0x989680 ;  /* 0x009896800000895d */ /* 0x008fea0003900000 */
[----:B------:R-:W3:Y:S02]  /*8c30*/  @!P0 SYNCS.PHASECHK.TRANS64 P0, [R0+URZ], R3 ;  /* 0x00000003000085a7 */ /* 0x000ee400080010ff */
[----:B---3--:R-:W-:Y:S05]  /*8c40*/  @!P0 BRA `(.L_x_149) ;  /* 0xfffffffc00f08947 */ /* 0x008fea000383ffff */
[----:B------:R-:W-:Y:S05]  /*8c50*/  BRA `(.L_x_150) ;  /* 0xffffff9c00847947 */ /* 0x000fea000383ffff */
.L_x_46:
[----:B------:R-:W-:-:S07]  /*8c60*/  MOV R0, UR5 ;  /* 0x0000000500007c02 */ /* 0x000fce0008000f00 */
.L_x_151:
[----:B-1----:R1:W3:Y:S02]  /*8c70*/  SYNCS.PHASECHK.TRANS64.TRYWAIT P0, [R0+URZ], R3 ;  /* 0x00000003000075a7 */ /* 0x0022e400080011ff */
[----:B---3--:R-:W-:Y:S05]  /*8c80*/  @!P0 NANOSLEEP.SYNCS 0x989680 ;  /* 0x009896800000895d */ /* 0x008fea0003900000 */
[----:B------:R-:W3:Y:S02]  /*8c90*/  @!P0 SYNCS.PHASECHK.TRANS64 P0, [R0+URZ], R3 ;  /* 0x00000003000085a7 */ /* 0x000ee400080010ff */
[----:B---3--:R-:W-:Y:S05]  /*8ca0*/  @!P0 BRA `(.L_x_151) ;  /* 0xfffffffc00f08947 */ /* 0x008fea000383ffff */
[----:B------:R-:W-:Y:S05]  /*8cb0*/  BRA `(.L_x_152) ;  /* 0xffffff9c00907947 */ /* 0x000fea000383ffff */
.L_x_47:
[----:B------:R-:W-:-:S07]  /*8cc0*/  MOV R0, UR5 ;  /* 0x0000000500007c02 */ /* 0x000fce0008000f00 */
.L_x_153:
[----:B-1----:R1:W3:Y:S02]  /*8cd0*/  SYNCS.PHASECHK.TRANS64.TRYWAIT P0, [R0+URZ], R3 ;  /* 0x00000003000075a7 */ /* 0x0022e400080011ff */
[----:B---3--:R-:W-:Y:S05]  /*8ce0*/  @!P0 NANOSLEEP.SYNCS 0x989680 ;  /* 0x009896800000895d */ /* 0x008fea0003900000 */
[----:B------:R-:W3:Y:S02]  /*8cf0*/  @!P0 SYNCS.PHASECHK.TRANS64 P0, [R0+URZ], R3 ;  /* 0x00000003000085a7 */ /* 0x000ee400080010ff */
[----:B---3--:R-:W-:Y:S05]  /*8d00*/  @!P0 BRA `(.L_x_153) ;  /* 0xfffffffc00f08947 */ /* 0x008fea000383ffff */
[----:B------:R-:W-:Y:S05]  /*8d10*/  BRA `(.L_x_154) ;  /* 0xffffff9c009c7947 */ /* 0x000fea000383ffff */
.L_x_48:
[----:B------:R-:W-:-:S07]  /*8d20*/  MOV R0, UR5 ;  /* 0x0000000500007c02 */ /* 0x000fce0008000f00 */
.L_x_155:
[----:B-1----:R1:W3:Y:S02]  /*8d30*/  SYNCS.PHASECHK.TRANS64.TRYWAIT P0, [R0+URZ], R3 ;  /* 0x00000003000075a7 */ /* 0x0022e400080011ff */
[----:B---3--:R-:W-:Y:S05]  /*8d40*/  @!P0 NANOSLEEP.SYNCS 0x989680 ;  /* 0x009896800000895d */ /* 0x008fea0003900000 */
[----:B------:R-:W3:Y:S02]  /*8d50*/  @!P0 SYNCS.PHASECHK.TRANS64 P0, [R0+URZ], R3 ;  /* 0x00000003000085a7 */ /* 0x000ee400080010ff */
[----:B---3--:R-:W-:Y:S05]  /*8d60*/  @!P0 BRA `(.L_x_155) ;  /* 0xfffffffc00f08947 */ /* 0x008fea000383ffff */
[----:B------:R-:W-:Y:S05]  /*8d70*/  BRA `(.L_x_156) ;  /* 0xffffff9c00a87947 */ /* 0x000fea000383ffff */
.L_x_49:
[----:B------:R-:W-:-:S07]  /*8d80*/  MOV R0, UR5 ;  /* 0x0000000500007c02 */ /* 0x000fce0008000f00 */
.L_x_157:
[----:B-1----:R1:W3:Y:S02]  /*8d90*/  SYNCS.PHASECHK.TRANS64.TRYWAIT P0, [R0+URZ], R3 ;  /* 0x00000003000075a7 */ /* 0x0022e400080011ff */
[----:B---3--:R-:W-:Y:S05]  /*8da0*/  @!P0 NANOSLEEP.SYNCS 0x989680 ;  /* 0x009896800000895d */ /* 0x008fea0003900000 */
[----:B------:R-:W3:Y:S02]  /*8db0*/  @!P0 SYNCS.PHASECHK.TRANS64 P0, [R0+URZ], R3 ;  /* 0x00000003000085a7 */ /* 0x000ee400080010ff */
[----:B---3--:R-:W-:Y:S05]  /*8dc0*/  @!P0 BRA `(.L_x_157) ;  /* 0xfffffffc00f08947 */ /* 0x008fea000383ffff */
[----:B------:R-:W-:Y:S05]  /*8dd0*/  BRA `(.L_x_158) ;  /* 0xffffff9c00b47947 */ /* 0x000fea000383ffff */
.L_x_50:
[----:B------:R-:W-:-:S07]  /*8de0*/  MOV R0, UR5 ;  /* 0x0000000500007c02 */ /* 0x000fce0008000f00 */
.L_x_159:
[----:B-1----:R1:W3:Y:S02]  /*8df0*/  SYNCS.PHASECHK.TRANS64.TRYWAIT P0, [R0+URZ], R3 ;  /* 0x00000003000075a7 */ /* 0x0022e400080011ff */
[----:B---3--:R-:W-:Y:S05]  /*8e00*/  @!P0 NANOSLEEP.SYNCS 0x989680 ;  /* 0x009896800000895d */ /* 0x008fea0003900000 */
[----:B------:R-:W3:Y:S02]  /*8e10*/  @!P0 SYNCS.PHASECHK.TRANS64 P0, [R0+URZ], R3 ;  /* 0x00000003000085a7 */ /* 0x000ee400080010ff */
[----:B---3--:R-:W-:Y:S05]  /*8e20*/  @!P0 BRA `(.L_x_159) ;  /* 0xfffffffc00f08947 */ /* 0x008fea000383ffff */
[----:B------:R-:W-:Y:S05]  /*8e30*/  BRA `(.L_x_160) ;  /* 0xffffff9c00c07947 */ /* 0x000fea000383ffff */
.L_x_53:
[----:B--2---:R2:W3:Y:S02]  /*8e40*/  SYNCS.PHASECHK.TRANS64.TRYWAIT P0, [R2+URZ+0x130], R4 ;  /* 0x00013004020075a7 */ /* 0x0044e400080011ff */
[----:B---3--:R-:W-:Y:S05]  /*8e50*/  @!P0 NANOSLEEP.SYNCS 0x989680 ;  /* 0x009896800000895d */ /* 0x008fea0003900000 */
[----:B------:R-:W3:Y:S02]  /*8e60*/  @!P0 SYNCS.PHASECHK.TRANS64 P0, [R2+URZ+0x130], R4 ;  /* 0x00013004020085a7 */ /* 0x000ee400080010ff */
[----:B---3--:R-:W-:Y:S05]  /*8e70*/  @!P0 BRA `(.L_x_53) ;  /* 0xfffffffc00f08947 */ /* 0x008fea000383ffff */
[----:B------:R-:W-:Y:S05]  /*8e80*/  BRA `(.L_x_161) ;  /* 0xffffffa000247947 */ /* 0x000fea000383ffff */
.L_x_54:
[----:B------:R-:W-:-:S07]  /*8e90*/  MOV R2, UR4 ;  /* 0x0000000400027c02 */ /* 0x000fce0008000f00 */
.L_x_162:
[----:B--2---:R2:W3:Y:S02]  /*8ea0*/  SYNCS.PHASECHK.TRANS64.TRYWAIT P0, [R2+URZ+0xe0], R5 ;  /* 0x0000e005020075a7 */ /* 0x0044e400080011ff */
[----:B---3--:R-:W-:Y:S05]  /*8eb0*/  @!P0 NANOSLEEP.SYNCS 0x989680 ;  /* 0x009896800000895d */ /* 0x008fea0003900000 */
[----:B------:R-:W3:Y:S02]  /*8ec0*/  @!P0 SYNCS.PHASECHK.TRANS64 P0, [R2+URZ+0xe0], R5 ;  /* 0x0000e005020085a7 */ /* 0x000ee400080010ff */
[----:B---3--:R-:W-:Y:S05]  /*8ed0*/  @!P0 BRA `(.L_x_162) ;  /* 0xfffffffc00f08947 */ /* 0x008fea000383ffff */
[----:B------:R-:W-:Y:S05]  /*8ee0*/  BRA `(.L_x_163) ;  /* 0xffffffa000347947 */ /* 0x000fea000383ffff */
.L_x_55:
[----:B--2---:R2:W3:Y:S02]  /*8ef0*/  SYNCS.PHASECHK.TRANS64.TRYWAIT P1, [R2+URZ+0xd0], R4 ;  /* 0x0000d004020075a7 */ /* 0x0044e400080211ff */
[----:B---3--:R-:W-:Y:S05]  /*8f00*/  @!P1 NANOSLEEP.SYNCS 0x989680 ;  /* 0x009896800000995d */ /* 0x008fea0003900000 */
[----:B------:R-:W3:Y:S02]  /*8f10*/  @!P1 SYNCS.PHASECHK.TRANS64 P1, [R2+URZ+0xd0], R4 ;  /* 0x0000d004020095a7 */ /* 0x000ee400080210ff */
[----:B---3--:R-:W-:Y:S05]  /*8f20*/  @!P1 BRA `(.L_x_55) ;  /* 0xfffffffc00f09947 */ /* 0x008fea000383ffff */
[----:B------:R-:W-:Y:S05]  /*8f30*/  BRA `(.L_x_164) ;  /* 0xffffffa000647947 */ /* 0x000fea000383ffff */
.L_x_58:
[----:B------:R-:W-:-:S07]  /*8f40*/  MOV R0, UR4 ;  /* 0x0000000400007c02 */ /* 0x000fce0008000f00 */
.L_x_165:
[----:B--2---:R2:W3:Y:S02]  /*8f50*/  SYNCS.PHASECHK.TRANS64.TRYWAIT P0, [R0+URZ+0xe0], R2 ;  /* 0x0000e002000075a7 */ /* 0x0044e400080011ff */
[----:B---3--:R-:W-:Y:S05]  /*8f60*/  @!P0 NANOSLEEP.SYNCS 0x989680 ;  /* 0x009896800000895d */ /* 0x008fea0003900000 */
[----:B------:R-:W3:Y:S02]  /*8f70*/  @!P0 SYNCS.PHASECHK.TRANS64 P0, [R0+URZ+0xe0], R2 ;  /* 0x0000e002000085a7 */ /* 0x000ee400080010ff */
[----:B---3--:R-:W-:Y:S05]  /*8f80*/  @!P0 BRA `(.L_x_165) ;  /* 0xfffffffc00f08947 */ /* 0x008fea000383ffff */
[----:B------:R-:W-:Y:S05]  /*8f90*/  BRA `(.L_x_57) ;  /* 0xffffffa000b87947 */ /* 0x000fea000383ffff */
.L_x_65:
[----:B-1----:R1:W2:Y:S02]  /*8fa0*/  SYNCS.PHASECHK.TRANS64.TRYWAIT P1, [R0+URZ+0xd0], R2 ;  /* 0x0000d002000075a7 */ /* 0x0022a400080211ff */
[----:B--2---:R-:W-:Y:S05]  /*8fb0*/  @!P1 NANOSLEEP.SYNCS 0x989680 ;  /* 0x009896800000995d */ /* 0x004fea0003900000 */
[----:B------:R-:W2:Y:S02]  /*8fc0*/  @!P1 SYNCS.PHASECHK.TRANS64 P1, [R0+URZ+0xd0], R2 ;  /* 0x0000d002000095a7 */ /* 0x000ea400080210ff */
[----:B--2---:R-:W-:Y:S05]  /*8fd0*/  @!P1 BRA `(.L_x_65) ;  /* 0xfffffffc00f09947 */ /* 0x004fea000383ffff */
[----:B------:R-:W-:Y:S05]  /*8fe0*/  BRA `(.L_x_166) ;  /* 0xffffffa800307947 */ /* 0x000fea000383ffff */
.L_x_66:
[----:B------:R-:W-:-:S07]  /*8ff0*/  MOV R2, UR31 ;  /* 0x0000001f00027c02 */ /* 0x000fce0008000f00 */
.L_x_167:
[----:B-1----:R1:W2:Y:S02]  /*9000*/  SYNCS.PHASECHK.TRANS64.TRYWAIT P0, [R2+URZ+0x110], R0 ;  /* 0x00011000020075a7 */ /* 0x0022a400080011ff */
[----:B--2---:R-:W-:Y:S05]  /*9010*/  @!P0 NANOSLEEP.SYNCS 0x989680 ;  /* 0x009896800000895d */ /* 0x004fea0003900000 */
[----:B------:R-:W2:Y:S02]  /*9020*/  @!P0 SYNCS.PHASECHK.TRANS64 P0, [R2+URZ+0x110], R0 ;  /* 0x00011000020085a7 */ /* 0x000ea400080010ff */
[----:B--2---:R-:W-:Y:S05]  /*9030*/  @!P0 BRA `(.L_x_167) ;  /* 0xfffffffc00f08947 */ /* 0x004fea000383ffff */
[----:B------:R-:W-:Y:S05]  /*9040*/  BRA `(.L_x_168) ;  /* 0xffffffa800807947 */ /* 0x000fea000383ffff */
.L_x_69:
[----:B------:R-:W-:Y:S07]  /*9050*/  MOV R0, UR5 ;  /* 0x0000000500007c02 */ /* 0x000fee0008000f00 */
.L_x_169:
[----:B-1----:R1:W2:Y:S02]  /*9060*/  SYNCS.PHASECHK.TRANS64.TRYWAIT P0, [R0+URZ], R2 ;  /* 0x00000002000075a7 */ /* 0x0022a400080011ff */
[----:B--2---:R-:W-:Y:S05]  /*9070*/  @!P0 NANOSLEEP.SYNCS 0x989680 ;  /* 0x009896800000895d */ /* 0x004fea0003900000 */
[----:B------:R-:W2:Y:S02]  /*9080*/  @!P0 SYNCS.PHASECHK.TRANS64 P0, [R0+URZ], R2 ;  /* 0x00000002000085a7 */ /* 0x000ea400080010ff */
[----:B--2---:R-:W-:Y:S05]  /*9090*/  @!P0 BRA `(.L_x_169) ;  /* 0xfffffffc00f08947 */ /* 0x004fea000383ffff */
[----:B------:R-:W-:Y:S05]  /*90a0*/  BRA `(.L_x_68) ;  /* 0xffffffa8009c7947 */ /* 0x000fea000383ffff */
.L_x_72:
[----:B------:R-:W-:-:S07]  /*90b0*/  MOV R0, UR4 ;  /* 0x0000000400007c02 */ /* 0x000fce0008000f00 */
.L_x_170:
[----:B--2---:R2:W4:Y:S02]  /*90c0*/  SYNCS.PHASECHK.TRANS64.TRYWAIT P0, [R0+URZ], R2 ;  /* 0x00000002000075a7 */ /* 0x00452400080011ff */
[----:B----4-:R-:W-:Y:S05]  /*90d0*/  @!P0 NANOSLEEP.SYNCS 0x989680 ;  /* 0x009896800000895d */ /* 0x010fea0003900000 */
[----:B------:R-:W4:Y:S02]  /*90e0*/  @!P0 SYNCS.PHASECHK.TRANS64 P0, [R0+URZ], R2 ;  /* 0x00000002000085a7 */ /* 0x000f2400080010ff */
[----:B----4-:R-:W-:Y:S05]  /*90f0*/  @!P0 BRA `(.L_x_170) ;  /* 0xfffffffc00f08947 */ /* 0x010fea000383ffff */
[----:B------:R-:W-:Y:S05]  /*9100*/  BRA `(.L_x_171) ;  /* 0xffffffac00787947 */ /* 0x000fea000383ffff */
.L_x_73:
[----:B------:R-:W-:-:S07]  /*9110*/  MOV R0, UR5 ;  /* 0x0000000500007c02 */ /* 0x000fce0008000f00 */
.L_x_172:
[----:B-1----:R1:W2:Y:S02]  /*9120*/  SYNCS.PHASECHK.TRANS64.TRYWAIT P0, [R0+URZ], R3 ;  /* 0x00000003000075a7 */ /* 0x0022a400080011ff */
[----:B--2---:R-:W-:Y:S05]  /*9130*/  @!P0 NANOSLEEP.SYNCS 0x989680 ;  /* 0x009896800000895d */ /* 0x004fea0003900000 */
[----:B------:R-:W2:Y:S02]  /*9140*/  @!P0 SYNCS.PHASECHK.TRANS64 P0, [R0+URZ], R3 ;  /* 0x00000003000085a7 */ /* 0x000ea400080010ff */
[----:B--2---:R-:W-:Y:S05]  /*9150*/  @!P0 BRA `(.L_x_172) ;  /* 0xfffffffc00f08947 */ /* 0x004fea000383ffff */
[----:B------:R-:W-:Y:S05]  /*9160*/  BRA `(.L_x_173) ;  /* 0xffffffac00847947 */ /* 0x000fea000383ffff */
.L_x_74:
[----:B------:R-:W-:-:S07]  /*9170*/  MOV R0, UR5 ;  /* 0x0000000500007c02 */ /* 0x000fce0008000f00 */
.L_x_174:
[----:B-1----:R1:W2:Y:S02]  /*9180*/  SYNCS.PHASECHK.TRANS64.TRYWAIT P0, [R0+URZ], R3 ;  /* 0x00000003000075a7 */ /* 0x0022a400080011ff */
[----:B--2---:R-:W-:Y:S05]  /*9190*/  @!P0 NANOSLEEP.SYNCS 0x989680 ;  /* 0x009896800000895d */ /* 0x004fea0003900000 */
[----:B------:R-:W2:Y:S02]  /*91a0*/  @!P0 SYNCS.PHASECHK.TRANS64 P0, [R0+URZ], R3 ;  /* 0x00000003000085a7 */ /* 0x000ea400080010ff */
[----:B--2---:R-:W-:Y:S05]  /*91b0*/  @!P0 BRA `(.L_x_174) ;  /* 0xfffffffc00f08947 */ /* 0x004fea000383ffff */
[----:B------:R-:W-:Y:S05]  /*91c0*/  BRA `(.L_x_175) ;  /* 0xffffffac00907947 */ /* 0x000fea000383ffff */
.L_x_75:
[----:B-1----:R-:W-:-:S07]  /*91d0*/  MOV R0, UR4 ;  /* 0x0000000400007c02 */ /* 0x002fce0008000f00 */
.L_x_176:
[----:B-1----:R1:W2:Y:S02]  /*91e0*/  SYNCS.PHASECHK.TRANS64.TRYWAIT P0, [R0+URZ], R2 ;  /* 0x00000002000075a7 */ /* 0x0022a400080011ff */
[----:B--2---:R-:W-:Y:S05]  /*91f0*/  @!P0 NANOSLEEP.SYNCS 0x989680 ;  /* 0x009896800000895d */ /* 0x004fea0003900000 */
[----:B------:R-:W2:Y:S02]  /*9200*/  @!P0 SYNCS.PHASECHK.TRANS64 P0, [R0+URZ], R2 ;  /* 0x00000002000085a7 */ /* 0x000ea400080010ff */
[----:B--2---:R-:W-:Y:S05]  /*9210*/  @!P0 BRA `(.L_x_176) ;  /* 0xfffffffc00f08947 */ /* 0x004fea000383ffff */
[----:B------:R-:W-:Y:S05]  /*9220*/  BRA `(.L_x_177) ;  /* 0xffffffac009c7947 */ /* 0x000fea000383ffff */
.L_x_80:
[----:B--2---:R2:W3:Y:S02]  /*9230*/  SYNCS.PHASECHK.TRANS64.TRYWAIT P0, [R12+URZ+0xd0], R0 ;  /* 0x0000d0000c0075a7 */ /* 0x0044e400080011ff */
[----:B---3--:R-:W-:Y:S05]  /*9240*/  @!P0 NANOSLEEP.SYNCS 0x989680 ;  /* 0x009896800000895d */ /* 0x008fea0003900000 */
[----:B------:R-:W3:Y:S02]  /*9250*/  @!P0 SYNCS.PHASECHK.TRANS64 P0, [R12+URZ+0xd0], R0 ;  /* 0x0000d0000c0085a7 */ /* 0x000ee400080010ff */
[----:B---3--:R-:W-:Y:S05]  /*9260*/  @!P0 BRA `(.L_x_80) ;  /* 0xfffffffc00f08947 */ /* 0x008fea000383ffff */
[----:B------:R-:W-:Y:S05]  /*9270*/  BRA `(.L_x_178) ;  /* 0xffffffb000cc7947 */ /* 0x000fea000383ffff */
.L_x_83:
[----:B--2---:R-:W-:Y:S07]  /*9280*/  MOV R0, UR21 ;  /* 0x0000001500007c02 */ /* 0x004fee0008000f00 */
.L_x_179:
[----:B--2---:R2:W3:Y:S02]  /*9290*/  SYNCS.PHASECHK.TRANS64.TRYWAIT P2, [R0+URZ+0xc8], R6 ;  /* 0x0000c806000075a7 */ /* 0x0044e400080411ff */
[----:B---3--:R-:W-:Y:S05]  /*92a0*/  @!P2 NANOSLEEP.SYNCS 0x989680 ;  /* 0x009896800000a95d */ /* 0x008fea0003900000 */
[----:B------:R-:W3:Y:S02]  /*92b0*/  @!P2 SYNCS.PHASECHK.TRANS64 P2, [R0+URZ+0xc8], R6 ;  /* 0x0000c8060000a5a7 */ /* 0x000ee400080410ff */
[----:B---3--:R-:W-:Y:S05]  /*92c0*/  @!P2 BRA `(.L_x_179) ;  /* 0xfffffffc00f0a947 */ /* 0x008fea000383ffff */
[----:B------:R-:W-:Y:S05]  /*92d0*/  BRA `(.L_x_82) ;  /* 0xffffffb800347947 */ /* 0x000fea000383ffff */
.L_x_86:
[----:B------:R-:W-:Y:S07]  /*92e0*/  MOV R0, UR21 ;  /* 0x0000001500007c02 */ /* 0x000fee0008000f00 */
.L_x_180:
[----:B--2---:R2:W3:Y:S02]  /*92f0*/  SYNCS.PHASECHK.TRANS64.TRYWAIT P0, [R0+URZ+0xa0], R9 ;  /* 0x0000a009000075a7 */ /* 0x0044e400080011ff */
[----:B---3--:R-:W-:Y:S05]  /*9300*/  @!P0 NANOSLEEP.SYNCS 0x989680 ;  /* 0x009896800000895d */ /* 0x008fea0003900000 */
[----:B------:R-:W3:Y:S02]  /*9310*/  @!P0 SYNCS.PHASECHK.TRANS64 P0, [R0+URZ+0xa0], R9 ;  /* 0x0000a009000085a7 */ /* 0x000ee400080010ff */
[----:B---3--:R-:W-:Y:S05]  /*9320*/  @!P0 BRA `(.L_x_180) ;  /* 0xfffffffc00f08947 */ /* 0x008fea000383ffff */
[----:B------:R-:W-:Y:S05]  /*9330*/  BRA `(.L_x_181) ;  /* 0xffffffb800907947 */ /* 0x000fea000383ffff */
.L_x_87:
[----:B------:R-:W-:Y:S07]  /*9340*/  MOV R0, UR21 ;  /* 0x0000001500007c02 */ /* 0x000fee0008000f00 */
.L_x_182:
[----:B--2---:R2:W3:Y:S02]  /*9350*/  SYNCS.PHASECHK.TRANS64.TRYWAIT P0, [R0+URZ+0xa8], R9 ;  /* 0x0000a809000075a7 */ /* 0x0044e400080011ff */
[----:B---3--:R-:W-:Y:S05]  /*9360*/  @!P0 NANOSLEEP.SYNCS 0x989680 ;  /* 0x009896800000895d */ /* 0x008fea0003900000 */
[----:B------:R-:W3:Y:S02]  /*9370*/  @!P0 SYNCS.PHASECHK.TRANS64 P0, [R0+URZ+0xa8], R9 ;  /* 0x0000a809000085a7 */ /* 0x000ee400080010ff */
[----:B---3--:R-:W-:Y:S05]  /*9380*/  @!P0 BRA `(.L_x_182) ;  /* 0xfffffffc00f08947 */ /* 0x008fea000383ffff */
[----:B------:R-:W-:Y:S05]  /*9390*/  BRA `(.L_x_183) ;  /* 0xffffffb800c87947 */ /* 0x000fea000383ffff */
.L_x_88:
[----:B------:R-:W-:Y:S07]  /*93a0*/  MOV R0, UR21 ;  /* 0x0000001500007c02 */ /* 0x000fee0008000f00 */
.L_x_184:
[----:B--2---:R2:W3:Y:S02]  /*93b0*/  SYNCS.PHASECHK.TRANS64.TRYWAIT P0, [R0+URZ+0xb0], R9 ;  /* 0x0000b009000075a7 */ /* 0x0044e400080011ff */
[----:B---3--:R-:W-:Y:S05]  /*93c0*/  @!P0 NANOSLEEP.SYNCS 0x989680 ;  /* 0x009896800000895d */ /* 0x008fea0003900000 */
[----:B------:R-:W3:Y:S02]  /*93d0*/  @!P0 SYNCS.PHASECHK.TRANS64 P0, [R0+URZ+0xb0], R9 ;  /* 0x0000b009000085a7 */ /* 0x000ee400080010ff */
[----:B---3--:R-:W-:Y:S05]  /*93e0*/  @!P0 BRA `(.L_x_184) ;  /* 0xfffffffc00f08947 */ /* 0x008fea000383ffff */
[----:B------:R-:W-:Y:S05]  /*93f0*/  BRA `(.L_x_185) ;  /* 0xffffffbc000c7947 */ /* 0x000fea000383ffff */
.L_x_89:
[----:B------:R-:W-:Y:S07]  /*9400*/  MOV R0, UR21 ;  /* 0x0000001500007c02 */ /* 0x000fee0008000f00 */
.L_x_186:
[----:B--2---:R2:W3:Y:S02]  /*9410*/  SYNCS.PHASECHK.TRANS64.TRYWAIT P0, [R0+URZ+0xb8], R9 ;  /* 0x0000b809000075a7 */ /* 0x0044e400080011ff */
[----:B---3--:R-:W-:Y:S05]  /*9420*/  @!P0 NANOSLEEP.SYNCS 0x989680 ;  /* 0x009896800000895d */ /* 0x008fea0003900000 */
[----:B------:R-:W3:Y:S02]  /*9430*/  @!P0 SYNCS.PHASECHK.TRANS64 P0, [R0+URZ+0xb8], R9 ;  /* 0x0000b809000085a7 */ /* 0x000ee400080010ff */
[----:B---3--:R-:W-:Y:S05]  /*9440*/  @!P0 BRA `(.L_x_186) ;  /* 0xfffffffc00f08947 */ /* 0x008fea000383ffff */
[----:B------:R-:W-:Y:S05]  /*9450*/  BRA `(.L_x_187) ;  /* 0xffffffbc004c7947 */ /* 0x000fea000383ffff */
.L_x_91:
[----:B------:R-:W-:-:S07]  /*9460*/  MOV R0, UR21 ;  /* 0x0000001500007c02 */ /* 0x000fce0008000f00 */
.L_x_188:
[----:B---3--:R3:W4:Y:S02]  /*9470*/  SYNCS.PHASECHK.TRANS64.TRYWAIT P0, [R0+URZ+0xa0], R2 ;  /* 0x0000a002000075a7 */ /* 0x00872400080011ff */
[----:B----4-:R-:W-:Y:S05]  /*9480*/  @!P0 NANOSLEEP.SYNCS 0x989680 ;  /* 0x009896800000895d */ /* 0x010fea0003900000 */
[----:B------:R-:W4:Y:S02]  /*9490*/  @!P0 SYNCS.PHASECHK.TRANS64 P0, [R0+URZ+0xa0], R2 ;  /* 0x0000a002000085a7 */ /* 0x000f2400080010ff */
[----:B----4-:R-:W-:Y:S05]  /*94a0*/  @!P0 BRA `(.L_x_188) ;  /* 0xfffffffc00f08947 */ /* 0x010fea000383ffff */
[----:B------:R-:W-:Y:S05]  /*94b0*/  BRA `(.L_x_189) ;  /* 0xffffffbc00c47947 */ /* 0x000fea000383ffff */
.L_x_92:
[----:B---3--:R-:W-:-:S07]  /*94c0*/  MOV R0, UR21 ;  /* 0x0000001500007c02 */ /* 0x008fce0008000f00 */
.L_x_190:
[----:B---3--:R3:W4:Y:S02]  /*94d0*/  SYNCS.PHASECHK.TRANS64.TRYWAIT P0, [R0+URZ+0xa8], R2 ;  /* 0x0000a802000075a7 */ /* 0x00872400080011ff */
[----:B----4-:R-:W-:Y:S05]  /*94e0*/  @!P0 NANOSLEEP.SYNCS 0x989680 ;  /* 0x009896800000895d */ /* 0x010fea0003900000 */
[----:B------:R-:W4:Y:S02]  /*94f0*/  @!P0 SYNCS.PHASECHK.TRANS64 P0, [R0+URZ+0xa8], R2 ;  /* 0x0000a802000085a7 */ /* 0x000f2400080010ff */
[----:B----4-:R-:W-:Y:S05]  /*9500*/  @!P0 BRA `(.L_x_190) ;  /* 0xfffffffc00f08947 */ /* 0x010fea000383ffff */
[----:B------:R-:W-:Y:S05]  /*9510*/  BRA `(.L_x_191) ;  /* 0xffffffbc00b47947 */ /* 0x000fea000383ffff */
.L_x_93:
[----:B---3--:R-:W-:-:S07]  /*9520*/  MOV R0, UR21 ;  /* 0x0000001500007c02 */ /* 0x008fce0008000f00 */
.L_x_192:
[----:B---3--:R3:W4:Y:S02]  /*9530*/  SYNCS.PHASECHK.TRANS64.TRYWAIT P0, [R0+URZ+0xb0], R2 ;  /* 0x0000b002000075a7 */ /* 0x00872400080011ff */
[----:B----4-:R-:W-:Y:S05]  /*9540*/  @!P0 NANOSLEEP.SYNCS 0x989680 ;  /* 0x009896800000895d */ /* 0x010fea0003900000 */
[----:B------:R-:W4:Y:S02]  /*9550*/  @!P0 SYNCS.PHASECHK.TRANS64 P0, [R0+URZ+0xb0], R2 ;  /* 0x0000b002000085a7 */ /* 0x000f2400080010ff */
[----:B----4-:R-:W-:Y:S05]  /*9560*/  @!P0 BRA `(.L_x_192) ;  /* 0xfffffffc00f08947 */ /* 0x010fea000383ffff */
[----:B------:R-:W-:Y:S05]  /*9570*/  BRA `(.L_x_193) ;  /* 0xffffffbc00a47947 */ /* 0x000fea000383ffff */
.L_x_95:
[----:B-1----:R1:W2:Y:S02]  /*9580*/  SYNCS.PHASECHK.TRANS64.TRYWAIT P0, [R3+URZ+0xd0], R0 ;  /* 0x0000d000030075a7 */ /* 0x0022a400080011ff */
[----:B--2---:R-:W-:Y:S05]  /*9590*/  @!P0 NANOSLEEP.SYNCS 0x989680 ;  /* 0x009896800000895d */ /* 0x004fea0003900000 */
[----:B------:R-:W2:Y:S02]  /*95a0*/  @!P0 SYNCS.PHASECHK.TRANS64 P0, [R3+URZ+0xd0], R0 ;  /* 0x0000d000030085a7 */ /* 0x000ea400080010ff */
[----:B--2---:R-:W-:Y:S05]  /*95b0*/  @!P0 BRA `(.L_x_95) ;  /* 0xfffffffc00f08947 */ /* 0x004fea000383ffff */
[----:B------:R-:W-:Y:S05]  /*95c0*/  BRA `(.L_x_194) ;  /* 0xffffffc000707947 */ /* 0x000fea000383ffff */
.L_x_106:
[----:B-1----:R-:W-:Y:S04]  /*95d0*/  MOV R0, UR44 ;  /* 0x0000002c00007c02 */ /* 0x002fe80008000f00 */
[----:B------:R1:W2:Y:S03]  /*95e0*/  SYNCS.PHASECHK.TRANS64.TRYWAIT P1, [R0+URZ+0x80], R3 ;  /* 0x00008003000075a7 */ /* 0x0002a600080211ff */
[----:B--2---:R-:W-:Y:S05]  /*95f0*/  @!P1 NANOSLEEP.SYNCS 0x989680 ;  /* 0x009896800000995d */ /* 0x004fea0003900000 */
[----:B------:R-:W2:Y:S02]  /*9600*/  @!P1 SYNCS.PHASECHK.TRANS64 P1, [R0+URZ+0x80], R3 ;  /* 0x00008003000095a7 */ /* 0x000ea400080210ff */
[----:B--2---:R-:W-:Y:S05]  /*9610*/  @!P1 BRA `(.L_x_106) ;  /* 0xfffffffc00ec9947 */ /* 0x004fea000383ffff */
[----:B------:R-:W-:Y:S05]  /*9620*/  BRA `(.L_x_105) ;  /* 0xffffffcc00d47947 */ /* 0x000fea000383ffff */
.L_x_108:
[----:B-1----:R1:W3:Y:S02]  /*9630*/  SYNCS.PHASECHK.TRANS64.TRYWAIT P0, [R26+URZ+0xf0], R2 ;  /* 0x0000f0021a0075a7 */ /* 0x0022e400080011ff */
[----:B---3--:R-:W-:Y:S05]  /*9640*/  @!P0 NANOSLEEP.SYNCS 0x989680 ;  /* 0x009896800000895d */ /* 0x008fea0003900000 */
[----:B------:R-:W3:Y:S02]  /*9650*/  @!P0 SYNCS.PHASECHK.TRANS64 P0, [R26+URZ+0xf0], R2 ;  /* 0x0000f0021a0085a7 */ /* 0x000ee400080010ff */
[----:B---3--:R-:W-:Y:S05]  /*9660*/  @!P0 BRA `(.L_x_108) ;  /* 0xfffffffc00f08947 */ /* 0x008fea000383ffff */
[----:B------:R-:W-:Y:S05]  /*9670*/  BRA `(.L_x_107) ;  /* 0xffffffcc00f87947 */ /* 0x000fea000383ffff */
.L_x_117:
[----:B---3--:R3:W4:Y:S02]  /*9680*/  SYNCS.PHASECHK.TRANS64.TRYWAIT P0, [R4+URZ+0x80], R0 ;  /* 0x00008000040075a7 */ /* 0x00872400080011ff */
[----:B----4-:R-:W-:Y:S05]  /*9690*/  @!P0 NANOSLEEP.SYNCS 0x989680 ;  /* 0x009896800000895d */ /* 0x010fea0003900000 */
[----:B------:R-:W4:Y:S02]  /*96a0*/  @!P0 SYNCS.PHASECHK.TRANS64 P0, [R4+URZ+0x80], R0 ;  /* 0x00008000040085a7 */ /* 0x000f2400080010ff */
[----:B----4-:R-:W-:Y:S05]  /*96b0*/  @!P0 BRA `(.L_x_117) ;  /* 0xfffffffc00f08947 */ /* 0x010fea000383ffff */
[----:B------:R-:W-:Y:S05]  /*96c0*/  BRA `(.L_x_116) ;  /* 0xffffffd400e47947 */ /* 0x000fea000383ffff */
.L_x_125:
[----:B-1----:R1:W4:Y:S02]  /*96d0*/  SYNCS.PHASECHK.TRANS64.TRYWAIT P0, [R2+URZ+0x80], R4 ;  /* 0x00008004020075a7 */ /* 0x00232400080011ff */
[----:B----4-:R-:W-:Y:S05]  /*96e0*/  @!P0 NANOSLEEP.SYNCS 0x989680 ;  /* 0x009896800000895d */ /* 0x010fea0003900000 */
[----:B------:R-:W4:Y:S02]  /*96f0*/  @!P0 SYNCS.PHASECHK.TRANS64 P0, [R2+URZ+0x80], R4 ;  /* 0x00008004020085a7 */ /* 0x000f2400080010ff */
[----:B----4-:R-:W-:Y:S05]  /*9700*/  @!P0 BRA `(.L_x_125) ;  /* 0xfffffffc00f08947 */ /* 0x010fea000383ffff */
[----:B------:R-:W-:Y:S05]  /*9710*/  BRA `(.L_x_124) ;  /* 0xffffffdc00f47947 */ /* 0x000fea000383ffff */
.L_x_133:
[----:B---3--:R3:W4:Y:S02]  /*9720*/  SYNCS.PHASECHK.TRANS64.TRYWAIT P0, [R3+URZ+0x80], R0 ;  /* 0x00008000030075a7 */ /* 0x00872400080011ff */
[----:B----4-:R-:W-:Y:S05]  /*9730*/  @!P0 NANOSLEEP.SYNCS 0x989680 ;  /* 0x009896800000895d */ /* 0x010fea0003900000 */
[----:B------:R-:W4:Y:S02]  /*9740*/  @!P0 SYNCS.PHASECHK.TRANS64 P0, [R3+URZ+0x80], R0 ;  /* 0x00008000030085a7 */ /* 0x000f2400080010ff */
[----:B----4-:R-:W-:Y:S05]  /*9750*/  @!P0 BRA `(.L_x_133) ;  /* 0xfffffffc00f08947 */ /* 0x010fea000383ffff */
[----:B------:R-:W-:Y:S05]  /*9760*/  BRA `(.L_x_132) ;  /* 0xffffffe800007947 */ /* 0x000fea000383ffff */
        .weak           $__internal_0_$__cuda_sm10x_tcgen05_guardrail_trap_col_being_dealloced_not_returned_by_alloc
        .type           $__internal_0_$__cuda_sm10x_tcgen05_guardrail_trap_col_being_dealloced_not_returned_by_alloc,@function
        .size           $__internal_0_$__cuda_sm10x_tcgen05_guardrail_trap_col_being_dealloced_not_returned_by_alloc,($__internal_1_$__cuda_sm10x_tcgen05_guardrail_trap_phase_invalid_during_alloc - $__internal_0_$__cuda_sm10x_tcgen05_guardrail_trap_col_being_dealloced_not_returned_by_alloc)
$__internal_0_$__cuda_sm10x_tcgen05_guardrail_trap_col_being_dealloced_not_returned_by_alloc:
[----:B------:R-:W-:Y:S05]  /*9770*/  BPT.TRAP 0x1 ;  /* 0x000000040000795c */ /* 0x000fea0000300000 */
[----:B------:R-:W-:-:S04]  /*9780*/  HFMA2 R3, -RZ, RZ, 0, 0 ;  /* 0x00000000ff037431 */ /* 0x000fc800000001ff */
[----:B------:R-:W-:Y:S05]  /*9790*/  RET.REL.NODEC R2 `(_ZN7cutlass13device_kernelINS_4gemm6kernel13GemmUniversalIN4cute5tupleIJiiiiEEENS1_10collective13CollectiveMmaINS1_35MainloopSm100TmaUmmaWarpSpecializedILi8ELi2ELi4ENS5_IJNS4_1CILi2EEESB_NSA_ILi1EEEEEEEENS5_IJNSA_ILi64EEENSA_ILi128EEESF_EEENS_6half_tENS5_IJlSC_lEEESI_SJ_NS4_8TiledMMAINS4_8MMA_AtomIJNS4_20SM100_MMA_F16BF16_SSISI_SI_fLi64ELi128ELNS4_4UMMA5MajorE0ELSO_0ELNSN_7ScaleInE0ELSP_0EEEEEENS4_6LayoutINS5_IJSC_SC_SC_EEENS5_IJNSA_ILi0EEESU_SU_EEEEENS5_IJNS4_10UnderscoreESX_SX_EEEEENS4_23SM90_TMA_LOAD_MULTICASTENS4_14ComposedLayoutINS4_7SwizzleILi3ELi4ELi3EEENS4_18smem_ptr_flag_bitsILi16EEENSS_INS5_IJNSA_ILi8EEESF_EEENS5_IJSF_SC_EEEEEEEvNS4_8identityES10_S1A_vS1B_EENS_8epilogue10collective18CollectiveEpilogueINS1D_23Sm100TmaWarpSpecializedILi4ELi2ELi16ELb1ELb0EEEJSH_NS5_IJNSS_ISF_SC_EENSS_INSA_ILi32EEESC_EEEEESI_SJ_SI_SJ_NS1D_6fusion15FusionCallbacksIS1H_NS1M_17LinearCombinationISI_fSI_fLNS_15FloatRoundStyleE2EEESH_S1L_JEEENS4_5SM1004TMEM4LOAD26SM100_TMEM_LOAD_16dp256b4xENS4_13SM90_TMA_LOADENS11_INS12_ILi2ELi4ELi3EEES15_NSS_INS5_IJS16_S1J_EEENS5_IJS1J_SC_EEEEEEENS4_17SM75_U32x4_LDSM_NENS4_14SM90_TMA_STOREES21_NS4_17SM90_U32x4_STSM_NENS4_39AutoVectorizingCopyWithAssumedAlignmentILi128EEEEEEvvEEEEvNT_6ParamsE) ;  /* 0xffffff6802187950 */ /* 0x000fea0003c3ffff */
        .weak           $__internal_1_$__cuda_sm10x_tcgen05_guardrail_trap_phase_invalid_during_alloc
        .type           $__internal_1_$__cuda_sm10x_tcgen05_guardrail_trap_phase_invalid_during_alloc,@function
        .size           $__internal_1_$__cuda_sm10x_tcgen05_guardrail_trap_phase_invalid_during_alloc,($__internal_2_$__cuda_sm10x_tcgen05_guardrail_trap_unallocated_columns_being_dealloced - $__internal_1_$__cuda_sm10x_tcgen05_guardrail_trap_phase_invalid_during_alloc)
$__internal_1_$__cuda_sm10x_tcgen05_guardrail_trap_phase_invalid_during_alloc:
[----:B------:R-:W-:Y:S05]  /*97a0*/  BPT.TRAP 0x1 ;  /* 0x000000040000795c */ /* 0x000fea0000300000 */
[----:B------:R-:W-:-:S04]  /*97b0*/  MOV R5, 0x0 ;  /* 0x0000000000057802 */ /* 0x000fc80000000f00 */
[----:B------:R-:W-:Y:S05]  /*97c0*/  RET.REL.NODEC R4 `(_ZN7cutlass13device_kernelINS_4gemm6kernel13GemmUniversalIN4cute5tupleIJiiiiEEENS1_10collective13CollectiveMmaINS1_35MainloopSm100TmaUmmaWarpSpecializedILi8ELi2ELi4ENS5_IJNS4_1CILi2EEESB_NSA_ILi1EEEEEEEENS5_IJNSA_ILi64EEENSA_ILi128EEESF_EEENS_6half_tENS5_IJlSC_lEEESI_SJ_NS4_8TiledMMAINS4_8MMA_AtomIJNS4_20SM100_MMA_F16BF16_SSISI_SI_fLi64ELi128ELNS4_4UMMA5MajorE0ELSO_0ELNSN_7ScaleInE0ELSP_0EEEEEENS4_6LayoutINS5_IJSC_SC_SC_EEENS5_IJNSA_ILi0EEESU_SU_EEEEENS5_IJNS4_10UnderscoreESX_SX_EEEEENS4_23SM90_TMA_LOAD_MULTICASTENS4_14ComposedLayoutINS4_7SwizzleILi3ELi4ELi3EEENS4_18smem_ptr_flag_bitsILi16EEENSS_INS5_IJNSA_ILi8EEESF_EEENS5_IJSF_SC_EEEEEEEvNS4_8identityES10_S1A_vS1B_EENS_8epilogue10collective18CollectiveEpilogueINS1D_23Sm100TmaWarpSpecializedILi4ELi2ELi16ELb1ELb0EEEJSH_NS5_IJNSS_ISF_SC_EENSS_INSA_ILi32EEESC_EEEEESI_SJ_SI_SJ_NS1D_6fusion15FusionCallbacksIS1H_NS1M_17LinearCombinationISI_fSI_fLNS_15FloatRoundStyleE2EEESH_S1L_JEEENS4_5SM1004TMEM4LOAD26SM100_TMEM_LOAD_16dp256b4xENS4_13SM90_TMA_LOADENS11_INS12_ILi2ELi4ELi3EEES15_NSS_INS5_IJS16_S1J_EEENS5_IJS1J_SC_EEEEEEENS4_17SM75_U32x4_LDSM_NENS4_14SM90_TMA_STOREES21_NS4_17SM90_U32x4_STSM_NENS4_39AutoVectorizingCopyWithAssumedAlignmentILi128EEEEEEvvEEEEvNT_6ParamsE) ;  /* 0xffffff68040c7950 */ /* 0x000fea0003c3ffff */
        .weak           $__internal_2_$__cuda_sm10x_tcgen05_guardrail_trap_unallocated_columns_being_dealloced
        .type           $__internal_2_$__cuda_sm10x_tcgen05_guardrail_trap_unallocated_columns_being_dealloced,@function
        .size           $__internal_2_$__cuda_sm10x_tcgen05_guardrail_trap_unallocated_columns_being_dealloced,(.L_x_196 - $__internal_2_$__cuda_sm10x_tcgen05_guardrail_trap_unallocated_columns_being_dealloced)
$__internal_2_$__cuda_sm10x_tcgen05_guardrail_trap_unallocated_columns_being_dealloced:
[----:B------:R-:W-:Y:S05]  /*97d0*/  BPT.TRAP 0x1 ;  /* 0x000000040000795c */ /* 0x000fea0000300000 */
[----:B------:R-:W-:-:S04]  /*97e0*/  HFMA2 R3, -RZ, RZ, 0, 0 ;  /* 0x00000000ff037431 */ /* 0x000fc800000001ff */
[----:B------:R-:W-:Y:S05]  /*97f0*/  RET.REL.NODEC R2 `(_ZN7cutlass13device_kernelINS_4gemm6kernel13GemmUniversalIN4cute5tupleIJiiiiEEENS1_10collective13CollectiveMmaINS1_35MainloopSm100TmaUmmaWarpSpecializedILi8ELi2ELi4ENS5_IJNS4_1CILi2EEESB_NSA_ILi1EEEEEEEENS5_IJNSA_ILi64EEENSA_ILi128EEESF_EEENS_6half_tENS5_IJlSC_lEEESI_SJ_NS4_8TiledMMAINS4_8MMA_AtomIJNS4_20SM100_MMA_F16BF16_SSISI_SI_fLi64ELi128ELNS4_4UMMA5MajorE0ELSO_0ELNSN_7ScaleInE0ELSP_0EEEEEENS4_6LayoutINS5_IJSC_SC_SC_EEENS5_IJNSA_ILi0EEESU_SU_EEEEENS5_IJNS4_10UnderscoreESX_SX_EEEEENS4_23SM90_TMA_LOAD_MULTICASTENS4_14ComposedLayoutINS4_7SwizzleILi3ELi4ELi3EEENS4_18smem_ptr_flag_bitsILi16EEENSS_INS5_IJNSA_ILi8EEESF_EEENS5_IJSF_SC_EEEEEEEvNS4_8identityES10_S1A_vS1B_EENS_8epilogue10collective18CollectiveEpilogueINS1D_23Sm100TmaWarpSpecializedILi4ELi2ELi16ELb1ELb0EEEJSH_NS5_IJNSS_ISF_SC_EENSS_INSA_ILi32EEESC_EEEEESI_SJ_SI_SJ_NS1D_6fusion15FusionCallbacksIS1H_NS1M_17LinearCombinationISI_fSI_fLNS_15FloatRoundStyleE2EEESH_S1L_JEEENS4_5SM1004TMEM4LOAD26SM100_TMEM_LOAD_16dp256b4xENS4_13SM90_TMA_LOADENS11_INS12_ILi2ELi4ELi3EEES15_NSS_INS5_IJS16_S1J_EEENS5_IJS1J_SC_EEEEEEENS4_17SM75_U32x4_LDSM_NENS4_14SM90_TMA_STOREES21_NS4_17SM90_U32x4_STSM_NENS4_39AutoVectorizingCopyWithAssumedAlignmentILi128EEEEEEvvEEEEvNT_6ParamsE) ;  /* 0xffffff6802007950 */ /* 0x000fea0003c3ffff */
.L_x_195:
[----:B------:R-:W-:-:S00]  /*9800*/  BRA `(.L_x_195) ;  /* 0xfffffffc00fc7947 */ /* 0x000fc0000383ffff */
[----:B------:R-:W-:-:S00]  /*9810*/  NOP ;  /* 0x0000000000007918 */ /* 0x000fc00000000000 */
        /* <DEDUP_REMOVED lines=14> */
.L_x_196:


//--------------------- .nv.global.init           --------------------------
	.section	.nv.global.init,"aw",@progbits
.nv.global.init:
	.type		$str$27,@object
	.size		$str$27,($str$28 - $str$27)
$str$27:
        /*0000*/ 	.byte	0x28, 0x61, 0x64, 0x64, 0x72, 0x65, 0x73, 0x73, 0x20, 0x26, 0x20, 0x6d, 0x61, 0x73, 0x6b, 0x29
        /*0010*/ 	.byte	0x20, 0x3d, 0x3d, 0x20, 0x30, 0x00
	.type		$str$28,@object
	.size		$str$28,($str$26 - $str$28)
$str$28:
        /*0016*/ 	.byte	0x2f, 0x74, 0x6d, 0x70, 0x2f, 0x63, 0x75, 0x74, 0x6c, 0x61, 0x73, 0x73, 0x5f, 0x73, 0x77, 0x65
        /*0026*/ 	.byte	0x65, 0x70, 0x5f, 0x73, 0x72, 0x63, 0x2f, 0x69, 0x6e, 0x63, 0x6c, 0x75, 0x64, 0x65, 0x2f, 0x63
        /*0036*/ 	.byte	0x75, 0x74, 0x65, 0x2f, 0x70, 0x6f, 0x69, 0x6e, 0x74, 0x65, 0x72, 0x5f, 0x66, 0x6c, 0x61, 0x67
        /*0046*/ 	.byte	0x67, 0x65, 0x64, 0x2e, 0x68, 0x70, 0x70, 0x00
	.type		$str$26,@object
	.size		$str$26,($str$25 - $str$26)
$str$26:
        /*004e*/ 	.byte	0x2f, 0x74, 0x6d, 0x70, 0x2f, 0x63, 0x75, 0x74, 0x6c, 0x61, 0x73, 0x73, 0x5f, 0x73, 0x77, 0x65
        /*005e*/ 	.byte	0x65, 0x70, 0x5f, 0x73, 0x72, 0x63, 0x2f, 0x69, 0x6e, 0x63, 0x6c, 0x75, 0x64, 0x65, 0x2f, 0x63
        /*006e*/ 	.byte	0x75, 0x74, 0x65, 0x2f, 0x61, 0x74, 0x6f, 0x6d, 0x2f, 0x63, 0x6f, 0x70, 0x79, 0x5f, 0x74, 0x72
        /*007e*/ 	.byte	0x61, 0x69, 0x74, 0x73, 0x5f, 0x73, 0x6d, 0x31, 0x30, 0x30, 0x2e, 0x68, 0x70, 0x70, 0x00
	.type		$str$25,@object
	.size		$str$25,(__unnamed_1 - $str$25)
$str$25:
        /*008d*/ 	.byte	0x28, 0x28, 0x75, 0x69, 0x6e, 0x74, 0x33, 0x32, 0x5f, 0x74, 0x28, 0x74, 0x68, 0x72, 0x65, 0x61
        /*009d*/ 	.byte	0x64, 0x49, 0x64, 0x78, 0x2e, 0x78, 0x29, 0x20, 0x2f, 0x20, 0x33, 0x32, 0x29, 0x20, 0x25, 0x20
        /*00ad*/ 	.byte	0x34, 0x29, 0x20, 0x3d, 0x3d, 0x20, 0x28, 0x28, 0x28, 0x74, 0x6d, 0x65, 0x6d, 0x5f, 0x61, 0x64
        /*00bd*/ 	.byte	0x64, 0x72, 0x20, 0x3e, 0x3e, 0x20, 0x31, 0x36, 0x29, 0x20, 0x2f, 0x20, 0x33, 0x32, 0x29, 0x20
        /*00cd*/ 	.byte	0x25, 0x20, 0x34, 0x29, 0x00
	.type		__unnamed_1,@object
	.size		__unnamed_1,(__unnamed_2 - __unnamed_1)
__unnamed_1:
        /*00d2*/ 	.byte	0x61, 0x75, 0x74, 0x6f, 0x20, 0x63, 0x75, 0x74, 0x65, 0x3a, 0x3a, 0x61, 0x73, 0x5f, 0x70, 0x6f
        /* <DEDUP_REMOVED lines=24> */
        /*0262*/ 	.byte	0x3e, 0x3e, 0x3e, 0x5d, 0x00
	.type		__unnamed_2,@object
	.size		__unnamed_2,(.L_2 - __unnamed_2)
__unnamed_2:
        /* <DEDUP_REMOVED lines=46> */
.L_2:


//--------------------- .nv.shared._ZN7cutlass13device_kernelINS_4gemm6kernel13GemmUniversalIN4cute5tupleIJiiiiEEENS1_10collective13CollectiveMmaINS1_35MainloopSm100TmaUmmaWarpSpecializedILi8ELi2ELi4ENS5_IJNS4_1CILi2EEESB_NSA_ILi1EEEEEEEENS5_IJNSA_ILi64EEENSA_ILi128EEESF_EEENS_6half_tENS5_IJlSC_lEEESI_SJ_NS4_8TiledMMAINS4_8MMA_AtomIJNS4_20SM100_MMA_F16BF16_SSISI_SI_fLi64ELi128ELNS4_4UMMA5MajorE0ELSO_0ELNSN_7ScaleInE0ELSP_0EEEEEENS4_6LayoutINS5_IJSC_SC_SC_EEENS5_IJNSA_ILi0EEESU_SU_EEEEENS5_IJNS4_10UnderscoreESX_SX_EEEEENS4_23SM90_TMA_LOAD_MULTICASTENS4_14ComposedLayoutINS4_7SwizzleILi3ELi4ELi3EEENS4_18smem_ptr_flag_bitsILi16EEENSS_INS5_IJNSA_ILi8EEESF_EEENS5_IJSF_SC_EEEEEEEvNS4_8identityES10_S1A_vS1B_EENS_8epilogue10collective18CollectiveEpilogueINS1D_23Sm100TmaWarpSpecializedILi4ELi2ELi16ELb1ELb0EEEJSH_NS5_IJNSS_ISF_SC_EENSS_INSA_ILi32EEESC_EEEEESI_SJ_SI_SJ_NS1D_6fusion15FusionCallbacksIS1H_NS1M_17LinearCombinationISI_fSI_fLNS_15FloatRoundStyleE2EEESH_S1L_JEEENS4_5SM1004TMEM4LOAD26SM100_TMEM_LOAD_16dp256b4xENS4_13SM90_TMA_LOADENS11_INS12_ILi2ELi4ELi3EEES15_NSS_INS5_IJS16_S1J_EEENS5_IJS1J_SC_EEEEEEENS4_17SM75_U32x4_LDSM_NENS4_14SM90_TMA_STOREES21_NS4_17SM90_U32x4_STSM_NENS4_39AutoVectorizingCopyWithAssumedAlignmentILi128EEEEEEvvEEEEvNT_6ParamsE --------------------------
	.section	.nv.shared._ZN7cutlass13device_kernelINS_4gemm6kernel13GemmUniversalIN4cute5tupleIJiiiiEEENS1_10collective13CollectiveMmaINS1_35MainloopSm100TmaUmmaWarpSpecializedILi8ELi2ELi4ENS5_IJNS4_1CILi2EEESB_NSA_ILi1EEEEEEEENS5_IJNSA_ILi64EEENSA_ILi128EEESF_EEENS_6half_tENS5_IJlSC_lEEESI_SJ_NS4_8TiledMMAINS4_8MMA_AtomIJNS4_20SM100_MMA_F16BF16_SSISI_SI_fLi64ELi128ELNS4_4UMMA5MajorE0ELSO_0ELNSN_7ScaleInE0ELSP_0EEEEEENS4_6LayoutINS5_IJSC_SC_SC_EEENS5_IJNSA_ILi0EEESU_SU_EEEEENS5_IJNS4_10UnderscoreESX_SX_EEEEENS4_23SM90_TMA_LOAD_MULTICASTENS4_14ComposedLayoutINS4_7SwizzleILi3ELi4ELi3EEENS4_18smem_ptr_flag_bitsILi16EEENSS_INS5_IJNSA_ILi8EEESF_EEENS5_IJSF_SC_EEEEEEEvNS4_8identityES10_S1A_vS1B_EENS_8epilogue10collective18CollectiveEpilogueINS1D_23Sm100TmaWarpSpecializedILi4ELi2ELi16ELb1ELb0EEEJSH_NS5_IJNSS_ISF_SC_EENSS_INSA_ILi32EEESC_EEEEESI_SJ_SI_SJ_NS1D_6fusion15FusionCallbacksIS1H_NS1M_17LinearCombinationISI_fSI_fLNS_15FloatRoundStyleE2EEESH_S1L_JEEENS4_5SM1004TMEM4LOAD26SM100_TMEM_LOAD_16dp256b4xENS4_13SM90_TMA_LOADENS11_INS12_ILi2ELi4ELi3EEES15_NSS_INS5_IJS16_S1J_EEENS5_IJS1J_SC_EEEEEEENS4_17SM75_U32x4_LDSM_NENS4_14SM90_TMA_STOREES21_NS4_17SM90_U32x4_STSM_NENS4_39AutoVectorizingCopyWithAssumedAlignmentILi128EEEEEEvvEEEEvNT_6ParamsE,"aw",@nobits
	.sectionflags	@""
	.align	16
	.zero		1024


//--------------------- .nv.shared.reserved.0     --------------------------
	.section	.nv.shared.reserved.0,"aw",@nobits
	.weak		__nv_reservedSMEM_offset_0_alias
	.size		__nv_reservedSMEM_offset_0_alias, 0, 64
	.other		__nv_reservedSMEM_offset_0_alias,@"STO_CUDA_RESERVED_SHARED STV_DEFAULT"
__nv_reservedSMEM_offset_0_alias:
	.zero		0
.nv.shared.reserved.0:
	.zero		64
	.weak		__nv_reservedSMEM_tcgen05_partition
	.type		__nv_reservedSMEM_tcgen05_partition,@object
	.size		__nv_reservedSMEM_tcgen05_partition,(.L_0 - __nv_reservedSMEM_tcgen05_partition)
__nv_reservedSMEM_tcgen05_partition:
	.zero		32
.L_0:


//--------------------- .nv.global                --------------------------
	.section	.nv.global,"aw",@nobits
.nv.global:
	.type		_ZN39_INTERNAL_13c6cb97_4_k_cu_3ee2ba0a_69714cute1_E,@object
	.size		_ZN39_INTERNAL_13c6cb97_4_k_cu_3ee2ba0a_69714cute1_E,(_ZN39_INTERNAL_13c6cb97_4_k_cu_3ee2ba0a_69714cuda3std3__45__cpo6cbeginE - _ZN39_INTERNAL_13c6cb97_4_k_cu_3ee2ba0a_69714cute1_E)
_ZN39_INTERNAL_13c6cb97_4_k_cu_3ee2ba0a_69714cute1_E:
	.zero		1
	.type		_ZN39_INTERNAL_13c6cb97_4_k_cu_3ee2ba0a_69714cuda3std3__45__cpo6cbeginE,@object
	.size		_ZN39_INTERNAL_13c6cb97_4_k_cu_3ee2ba0a_69714cuda3std3__45__cpo6cbeginE,(_ZN39_INTERNAL_13c6cb97_4_k_cu_3ee2ba0a_69714cuda3std3__48in_placeE - _ZN39_INTERNAL_13c6cb97_4_k_cu_3ee2ba0a_69714cuda3std3__45__cpo6cbeginE)
_ZN39_INTERNAL_13c6cb97_4_k_cu_3ee2ba0a_69714cuda3std3__45__cpo6cbeginE:
	.zero		1
	.type		_ZN39_INTERNAL_13c6cb97_4_k_cu_3ee2ba0a_69714cuda3std3__48in_placeE,@object
	.size		_ZN39_INTERNAL_13c6cb97_4_k_cu_3ee2ba0a_69714cuda3std3__48in_placeE,(_ZN39_INTERNAL_13c6cb97_4_k_cu_3ee2ba0a_69714cuda3std6ranges3__45__cpo9iter_moveE - _ZN39_INTERNAL_13c6cb97_4_k_cu_3ee2ba0a_69714cuda3std3__48in_placeE)
_ZN39_INTERNAL_13c6cb97_4_k_cu_3ee2ba0a_69714cuda3std3__48in_placeE:
	.zero		1
	.type		_ZN39_INTERNAL_13c6cb97_4_k_cu_3ee2ba0a_69714cuda3std6ranges3__45__cpo9iter_moveE,@object
	.size		_ZN39_INTERNAL_13c6cb97_4_k_cu_3ee2ba0a_69714cuda3std6ranges3__45__cpo9iter_moveE,(_ZN39_INTERNAL_13c6cb97_4_k_cu_3ee2ba0a_69714cuda3std3__45__cpo5beginE - _ZN39_INTERNAL_13c6cb97_4_k_cu_3ee2ba0a_69714cuda3std6ranges3__45__cpo9iter_moveE)
_ZN39_INTERNAL_13c6cb97_4_k_cu_3ee2ba0a_69714cuda3std6ranges3__45__cpo9iter_moveE:
	.zero		1
	.type		_ZN39_INTERNAL_13c6cb97_4_k_cu_3ee2ba0a_69714cuda3std3__45__cpo5beginE,@object
	.size		_ZN39_INTERNAL_13c6cb97_4_k_cu_3ee2ba0a_69714cuda3std3__45__cpo5beginE,(_ZN39_INTERNAL_13c6cb97_4_k_cu_3ee2ba0a_69714cuda3std3__441_GLOBAL__N__13c6cb97_4_k_cu_3ee2ba0a_69716ignoreE - _ZN39_INTERNAL_13c6cb97_4_k_cu_3ee2ba0a_69714cuda3std3__45__cpo5beginE)
_ZN39_INTERNAL_13c6cb97_4_k_cu_3ee2ba0a_69714cuda3std3__45__cpo5beginE:
	.zero		1
	.type		_ZN39_INTERNAL_13c6cb97_4_k_cu_3ee2ba0a_69714cuda3std3__441_GLOBAL__N__13c6cb97_4_k_cu_3ee2ba0a_69716ignoreE,@object
	.size		_ZN39_INTERNAL_13c6cb97_4_k_cu_3ee2ba0a_69714cuda3std3__441_GLOBAL__N__13c6cb97_4_k_cu_3ee2ba0a_69716ignoreE,(_ZN39_INTERNAL_13c6cb97_4_k_cu_3ee2ba0a_69714cute7productE - _ZN39_INTERNAL_13c6cb97_4_k_cu_3ee2ba0a_69714cuda3std3__441_GLOBAL__N__13c6cb97_4_k_cu_3ee2ba0a_69716ignoreE)
_ZN39_INTERNAL_13c6cb97_4_k_cu_3ee2ba0a_69714cuda3std3__441_GLOBAL__N__13c6cb97_4_k_cu_3ee2ba0a_69716ignoreE:
	.zero		1
	.type		_ZN39_INTERNAL_13c6cb97_4_k_cu_3ee2ba0a_69714cute7productE,@object
	.size		_ZN39_INTERNAL_13c6cb97_4_k_cu_3ee2ba0a_69714cute7productE,(_ZN39_INTERNAL_13c6cb97_4_k_cu_3ee2ba0a_69714cuda3std3__45__cpo3endE - _ZN39_INTERNAL_13c6cb97_4_k_cu_3ee2ba0a_69714cute7productE)
_ZN39_INTERNAL_13c6cb97_4_k_cu_3ee2ba0a_69714cute7productE:
	.zero		1
	.type		_ZN39_INTERNAL_13c6cb97_4_k_cu_3ee2ba0a_69714cuda3std3__45__cpo3endE,@object
	.size		_ZN39_INTERNAL_13c6cb97_4_k_cu_3ee2ba0a_69714cuda3std3__45__cpo3endE,(_ZN39_INTERNAL_13c6cb97_4_k_cu_3ee2ba0a_69714cuda3std3__419piecewise_constructE - _ZN39_INTERNAL_13c6cb97_4_k_cu_3ee2ba0a_69714cuda3std3__45__cpo3endE)
_ZN39_INTERNAL_13c6cb97_4_k_cu_3ee2ba0a_69714cuda3std3__45__cpo3endE:
	.zero		1
	.type		_ZN39_INTERNAL_13c6cb97_4_k_cu_3ee2ba0a_69714cuda3std3__419piecewise_constructE,@object
	.size		_ZN39_INTERNAL_13c6cb97_4_k_cu_3ee2ba0a_69714cuda3std3__419piecewise_constructE,(_ZN39_INTERNAL_13c6cb97_4_k_cu_3ee2ba0a_69714cuda3std3__45__cpo4cendE - _ZN39_INTERNAL_13c6cb97_4_k_cu_3ee2ba0a_69714cuda3std3__419piecewise_constructE)
_ZN39_INTERNAL_13c6cb97_4_k_cu_3ee2ba0a_69714cuda3std3__419piecewise_constructE:
	.zero		1
	.type		_ZN39_INTERNAL_13c6cb97_4_k_cu_3ee2ba0a_69714cuda3std3__45__cpo4cendE,@object
	.size		_ZN39_INTERNAL_13c6cb97_4_k_cu_3ee2ba0a_69714cuda3std3__45__cpo4cendE,(_ZN39_INTERNAL_13c6cb97_4_k_cu_3ee2ba0a_69714cuda3std6ranges3__45__cpo4swapE - _ZN39_INTERNAL_13c6cb97_4_k_cu_3ee2ba0a_69714cuda3std3__45__cpo4cendE)
_ZN39_INTERNAL_13c6cb97_4_k_cu_3ee2ba0a_69714cuda3std3__45__cpo4cendE:
	.zero		1
	.type		_ZN39_INTERNAL_13c6cb97_4_k_cu_3ee2ba0a_69714cuda3std6ranges3__45__cpo4swapE,@object
	.size		_ZN39_INTERNAL_13c6cb97_4_k_cu_3ee2ba0a_69714cuda3std6ranges3__45__cpo4swapE,(.L_10 - _ZN39_INTERNAL_13c6cb97_4_k_cu_3ee2ba0a_69714cuda3std6ranges3__45__cpo4swapE)
_ZN39_INTERNAL_13c6cb97_4_k_cu_3ee2ba0a_69714cuda3std6ranges3__45__cpo4swapE:
	.zero		1
.L_10:


//--------------------- .nv.constant0._ZN7cutlass13device_kernelINS_4gemm6kernel13GemmUniversalIN4cute5tupleIJiiiiEEENS1_10collective13CollectiveMmaINS1_35MainloopSm100TmaUmmaWarpSpecializedILi8ELi2ELi4ENS5_IJNS4_1CILi2EEESB_NSA_ILi1EEEEEEEENS5_IJNSA_ILi64EEENSA_ILi128EEESF_EEENS_6half_tENS5_IJlSC_lEEESI_SJ_NS4_8TiledMMAINS4_8MMA_AtomIJNS4_20SM100_MMA_F16BF16_SSISI_SI_fLi64ELi128ELNS4_4UMMA5MajorE0ELSO_0ELNSN_7ScaleInE0ELSP_0EEEEEENS4_6LayoutINS5_IJSC_SC_SC_EEENS5_IJNSA_ILi0EEESU_SU_EEEEENS5_IJNS4_10UnderscoreESX_SX_EEEEENS4_23SM90_TMA_LOAD_MULTICASTENS4_14ComposedLayoutINS4_7SwizzleILi3ELi4ELi3EEENS4_18smem_ptr_flag_bitsILi16EEENSS_INS5_IJNSA_ILi8EEESF_EEENS5_IJSF_SC_EEEEEEEvNS4_8identityES10_S1A_vS1B_EENS_8epilogue10collective18CollectiveEpilogueINS1D_23Sm100TmaWarpSpecializedILi4ELi2ELi16ELb1ELb0EEEJSH_NS5_IJNSS_ISF_SC_EENSS_INSA_ILi32EEESC_EEEEESI_SJ_SI_SJ_NS1D_6fusion15FusionCallbacksIS1H_NS1M_17LinearCombinationISI_fSI_fLNS_15FloatRoundStyleE2EEESH_S1L_JEEENS4_5SM1004TMEM4LOAD26SM100_TMEM_LOAD_16dp256b4xENS4_13SM90_TMA_LOADENS11_INS12_ILi2ELi4ELi3EEES15_NSS_INS5_IJS16_S1J_EEENS5_IJS1J_SC_EEEEEEENS4_17SM75_U32x4_LDSM_NENS4_14SM90_TMA_STOREES21_NS4_17SM90_U32x4_STSM_NENS4_39AutoVectorizingCopyWithAssumedAlignmentILi128EEEEEEvvEEEEvNT_6ParamsE --------------------------
	.section	.nv.constant0._ZN7cutlass13device_kernelINS_4gemm6kernel13GemmUniversalIN4cute5tupleIJiiiiEEENS1_10collective13CollectiveMmaINS1_35MainloopSm100TmaUmmaWarpSpecializedILi8ELi2ELi4ENS5_IJNS4_1CILi2EEESB_NSA_ILi1EEEEEEEENS5_IJNSA_ILi64EEENSA_ILi128EEESF_EEENS_6half_tENS5_IJlSC_lEEESI_SJ_NS4_8TiledMMAINS4_8MMA_AtomIJNS4_20SM100_MMA_F16BF16_SSISI_SI_fLi64ELi128ELNS4_4UMMA5MajorE0ELSO_0ELNSN_7ScaleInE0ELSP_0EEEEEENS4_6LayoutINS5_IJSC_SC_SC_EEENS5_IJNSA_ILi0EEESU_SU_EEEEENS5_IJNS4_10UnderscoreESX_SX_EEEEENS4_23SM90_TMA_LOAD_MULTICASTENS4_14ComposedLayoutINS4_7SwizzleILi3ELi4ELi3EEENS4_18smem_ptr_flag_bitsILi16EEENSS_INS5_IJNSA_ILi8EEESF_EEENS5_IJSF_SC_EEEEEEEvNS4_8identityES10_S1A_vS1B_EENS_8epilogue10collective18CollectiveEpilogueINS1D_23Sm100TmaWarpSpecializedILi4ELi2ELi16ELb1ELb0EEEJSH_NS5_IJNSS_ISF_SC_EENSS_INSA_ILi32EEESC_EEEEESI_SJ_SI_SJ_NS1D_6fusion15FusionCallbacksIS1H_NS1M_17LinearCombinationISI_fSI_fLNS_15FloatRoundStyleE2EEESH_S1L_JEEENS4_5SM1004TMEM4LOAD26SM100_TMEM_LOAD_16dp256b4xENS4_13SM90_TMA_LOADENS11_INS12_ILi2ELi4ELi3EEES15_NSS_INS5_IJS16_S1J_EEENS5_IJS1J_SC_EEEEEEENS4_17SM75_U32x4_LDSM_NENS4_14SM90_TMA_STOREES21_NS4_17SM90_U32x4_STSM_NENS4_39AutoVectorizingCopyWithAssumedAlignmentILi128EEEEEEvvEEEEvNT_6ParamsE,"a",@progbits
	.sectionflags	@""
	.align	4
.nv.constant0._ZN7cutlass13device_kernelINS_4gemm6kernel13GemmUniversalIN4cute5tupleIJiiiiEEENS1_10collective13CollectiveMmaINS1_35MainloopSm100TmaUmmaWarpSpecializedILi8ELi2ELi4ENS5_IJNS4_1CILi2EEESB_NSA_ILi1EEEEEEEENS5_IJNSA_ILi64EEENSA_ILi128EEESF_EEENS_6half_tENS5_IJlSC_lEEESI_SJ_NS4_8TiledMMAINS4_8MMA_AtomIJNS4_20SM100_MMA_F16BF16_SSISI_SI_fLi64ELi128ELNS4_4UMMA5MajorE0ELSO_0ELNSN_7ScaleInE0ELSP_0EEEEEENS4_6LayoutINS5_IJSC_SC_SC_EEENS5_IJNSA_ILi0EEESU_SU_EEEEENS5_IJNS4_10UnderscoreESX_SX_EEEEENS4_23SM90_TMA_LOAD_MULTICASTENS4_14ComposedLayoutINS4_7SwizzleILi3ELi4ELi3EEENS4_18smem_ptr_flag_bitsILi16EEENSS_INS5_IJNSA_ILi8EEESF_EEENS5_IJSF_SC_EEEEEEEvNS4_8identityES10_S1A_vS1B_EENS_8epilogue10collective18CollectiveEpilogueINS1D_23Sm100TmaWarpSpecializedILi4ELi2ELi16ELb1ELb0EEEJSH_NS5_IJNSS_ISF_SC_EENSS_INSA_ILi32EEESC_EEEEESI_SJ_SI_SJ_NS1D_6fusion15FusionCallbacksIS1H_NS1M_17LinearCombinationISI_fSI_fLNS_15FloatRoundStyleE2EEESH_S1L_JEEENS4_5SM1004TMEM4LOAD26SM100_TMEM_LOAD_16dp256b4xENS4_13SM90_TMA_LOADENS11_INS12_ILi2ELi4ELi3EEES15_NSS_INS5_IJS16_S1J_EEENS5_IJS1J_SC_EEEEEEENS4_17SM75_U32x4_LDSM_NENS4_14SM90_TMA_STOREES21_NS4_17SM90_U32x4_STSM_NENS4_39AutoVectorizingCopyWithAssumedAlignmentILi128EEEEEEvvEEEEvNT_6ParamsE:
	.zero		2944


//--------------------- SYMBOLS --------------------------

	.type		.nv.reservedSmem.offset0,@object
	.size		.nv.reservedSmem.offset0,0x4
	.type		.nv.reservedSmem.cap,@object
	.size		.nv.reservedSmem.cap,0x4
	.type		__assertfail,@function
